//
// Generated by NVIDIA NVVM Compiler
//
// Compiler Build ID: CL-36424714
// Cuda compilation tools, release 13.0, V13.0.88
// Based on NVVM 20.0.0
//

.version 9.0
.target sm_100
.address_size 64

	// .globl	_Z6dfieldiiiPfS_S_

.visible .entry _Z6dfieldiiiPfS_S_(
	.param .u32 _Z6dfieldiiiPfS_S__param_0,
	.param .u32 _Z6dfieldiiiPfS_S__param_1,
	.param .u32 _Z6dfieldiiiPfS_S__param_2,
	.param .u64 .ptr .align 1 _Z6dfieldiiiPfS_S__param_3,
	.param .u64 .ptr .align 1 _Z6dfieldiiiPfS_S__param_4,
	.param .u64 .ptr .align 1 _Z6dfieldiiiPfS_S__param_5
)
{
	.reg .pred 	%p<10>;
	.reg .b32 	%r<54>;
	.reg .b32 	%f<15>;
	.reg .b64 	%rd<15>;
	.reg .b64 	%fd<31>;

	ld.param.u32 	%r16, [_Z6dfieldiiiPfS_S__param_0];
	ld.param.u32 	%r17, [_Z6dfieldiiiPfS_S__param_1];
	ld.param.u32 	%r18, [_Z6dfieldiiiPfS_S__param_2];
	ld.param.u64 	%rd6, [_Z6dfieldiiiPfS_S__param_3];
	ld.param.u64 	%rd4, [_Z6dfieldiiiPfS_S__param_4];
	ld.param.u64 	%rd5, [_Z6dfieldiiiPfS_S__param_5];
	cvta.to.global.u64 	%rd1, %rd6;
	mov.u32 	%r19, %ctaid.y;
	mov.u32 	%r1, %ntid.y;
	mov.u32 	%r20, %tid.y;
	mad.lo.s32 	%r2, %r19, %r1, %r20;
	add.s32 	%r52, %r2, 1;
	setp.ge.s32 	%p1, %r52, %r18;
	@%p1 bra 	$L__BB0_6;
	cvta.to.global.u64 	%rd2, %rd5;
	mov.u32 	%r21, %ctaid.x;
	mov.u32 	%r22, %ntid.x;
	mov.u32 	%r23, %tid.x;
	mad.lo.s32 	%r24, %r21, %r22, %r23;
	add.s32 	%r4, %r24, 1;
	mov.u32 	%r25, %nctaid.x;
	mul.lo.s32 	%r5, %r22, %r25;
	mov.u32 	%r26, %nctaid.y;
	mul.lo.s32 	%r6, %r1, %r26;
	cvta.to.global.u64 	%rd3, %rd4;
$L__BB0_2:
	setp.ge.s32 	%p2, %r4, %r17;
	@%p2 bra 	$L__BB0_5;
	mul.lo.s32 	%r8, %r52, %r17;
	mov.u32 	%r53, %r4;
$L__BB0_4:
	add.s32 	%r27, %r53, %r8;
	mul.wide.s32 	%rd7, %r27, 4;
	add.s64 	%rd8, %rd2, %rd7;
	ld.global.f32 	%f2, [%rd8];
	sub.s32 	%r28, %r27, %r17;
	mul.wide.s32 	%rd9, %r28, 4;
	add.s64 	%rd10, %rd2, %rd9;
	ld.global.f32 	%f3, [%rd10];
	sub.f32 	%f4, %f2, %f3;
	add.s64 	%rd11, %rd3, %rd7;
	ld.global.f32 	%f5, [%rd11];
	sub.f32 	%f6, %f4, %f5;
	ld.global.f32 	%f7, [%rd11+-4];
	add.f32 	%f8, %f6, %f7;
	cvt.f64.f32 	%fd6, %f8;
	add.s64 	%rd12, %rd1, %rd7;
	ld.global.f32 	%f9, [%rd12];
	cvt.f64.f32 	%fd7, %f9;
	fma.rn.f64 	%fd8, %fd6, 0d3FE0000000000000, %fd7;
	cvt.rn.f32.f64 	%f10, %fd8;
	st.global.f32 	[%rd12], %f10;
	add.s32 	%r53, %r53, %r5;
	setp.lt.s32 	%p3, %r53, %r17;
	@%p3 bra 	$L__BB0_4;
$L__BB0_5:
	add.s32 	%r52, %r52, %r6;
	setp.lt.s32 	%p4, %r52, %r18;
	@%p4 bra 	$L__BB0_2;
$L__BB0_6:
	shr.u32 	%r29, %r18, 31;
	add.s32 	%r30, %r18, %r29;
	shr.s32 	%r31, %r30, 1;
	setp.ne.s32 	%p5, %r2, %r31;
	@%p5 bra 	$L__BB0_12;
	mov.u32 	%r32, %ctaid.x;
	mov.u32 	%r33, %ntid.x;
	mov.u32 	%r34, %tid.x;
	mad.lo.s32 	%r12, %r32, %r33, %r34;
	shr.u32 	%r35, %r17, 31;
	add.s32 	%r36, %r17, %r35;
	shr.s32 	%r37, %r36, 1;
	setp.ne.s32 	%p6, %r12, %r37;
	@%p6 bra 	$L__BB0_12;
	add.s32 	%r38, %r16, -20;
	cvt.rn.f32.s32 	%f11, %r38;
	div.rn.f32 	%f12, %f11, 0f40C00000;
	cvt.f64.f32 	%fd9, %f12;
	mul.f64 	%fd10, %fd9, 0dBFE0000000000000;
	mul.f64 	%fd1, %fd10, %fd9;
	fma.rn.f64 	%fd11, %fd1, 0d3FF71547652B82FE, 0d4338000000000000;
	{
	.reg .b32 %temp; 
	mov.b64 	{%r13, %temp}, %fd11;
	}
	mov.f64 	%fd12, 0dC338000000000000;
	add.rn.f64 	%fd13, %fd11, %fd12;
	fma.rn.f64 	%fd14, %fd13, 0dBFE62E42FEFA39EF, %fd1;
	fma.rn.f64 	%fd15, %fd13, 0dBC7ABC9E3B39803F, %fd14;
	fma.rn.f64 	%fd16, %fd15, 0d3E5ADE1569CE2BDF, 0d3E928AF3FCA213EA;
	fma.rn.f64 	%fd17, %fd16, %fd15, 0d3EC71DEE62401315;
	fma.rn.f64 	%fd18, %fd17, %fd15, 0d3EFA01997C89EB71;
	fma.rn.f64 	%fd19, %fd18, %fd15, 0d3F2A01A014761F65;
	fma.rn.f64 	%fd20, %fd19, %fd15, 0d3F56C16C1852B7AF;
	fma.rn.f64 	%fd21, %fd20, %fd15, 0d3F81111111122322;
	fma.rn.f64 	%fd22, %fd21, %fd15, 0d3FA55555555502A1;
	fma.rn.f64 	%fd23, %fd22, %fd15, 0d3FC5555555555511;
	fma.rn.f64 	%fd24, %fd23, %fd15, 0d3FE000000000000B;
	fma.rn.f64 	%fd25, %fd24, %fd15, 0d3FF0000000000000;
	fma.rn.f64 	%fd26, %fd25, %fd15, 0d3FF0000000000000;
	{
	.reg .b32 %temp; 
	mov.b64 	{%r14, %temp}, %fd26;
	}
	{
	.reg .b32 %temp; 
	mov.b64 	{%temp, %r15}, %fd26;
	}
	shl.b32 	%r39, %r13, 20;
	add.s32 	%r40, %r39, %r15;
	mov.b64 	%fd30, {%r14, %r40};
	{
	.reg .b32 %temp; 
	mov.b64 	{%temp, %r41}, %fd1;
	}
	mov.b32 	%f13, %r41;
	abs.f32 	%f1, %f13;
	setp.lt.f32 	%p7, %f1, 0f4086232B;
	@%p7 bra 	$L__BB0_11;
	setp.lt.f64 	%p8, %fd1, 0d0000000000000000;
	add.f64 	%fd27, %fd1, 0d7FF0000000000000;
	selp.f64 	%fd30, 0d0000000000000000, %fd27, %p8;
	setp.geu.f32 	%p9, %f1, 0f40874800;
	@%p9 bra 	$L__BB0_11;
	shr.u32 	%r42, %r13, 31;
	add.s32 	%r43, %r13, %r42;
	shr.s32 	%r44, %r43, 1;
	shl.b32 	%r45, %r44, 20;
	add.s32 	%r46, %r15, %r45;
	mov.b64 	%fd28, {%r14, %r46};
	sub.s32 	%r47, %r13, %r44;
	shl.b32 	%r48, %r47, 20;
	add.s32 	%r49, %r48, 1072693248;
	mov.b32 	%r50, 0;
	mov.b64 	%fd29, {%r50, %r49};
	mul.f64 	%fd30, %fd29, %fd28;
$L__BB0_11:
	cvt.rn.f32.f64 	%f14, %fd30;
	mad.lo.s32 	%r51, %r17, %r2, %r12;
	mul.wide.s32 	%rd13, %r51, 4;
	add.s64 	%rd14, %rd1, %rd13;
	st.global.f32 	[%rd14], %f14;
$L__BB0_12:
	ret;

}
	// .globl	_Z6efieldiiPfS_S_
.visible .entry _Z6efieldiiPfS_S_(
	.param .u32 _Z6efieldiiPfS_S__param_0,
	.param .u32 _Z6efieldiiPfS_S__param_1,
	.param .u64 .ptr .align 1 _Z6efieldiiPfS_S__param_2,
	.param .u64 .ptr .align 1 _Z6efieldiiPfS_S__param_3,
	.param .u64 .ptr .align 1 _Z6efieldiiPfS_S__param_4
)
{
	.reg .pred 	%p<5>;
	.reg .b32 	%r<25>;
	.reg .b32 	%f<4>;
	.reg .b64 	%rd<11>;

	ld.param.u32 	%r11, [_Z6efieldiiPfS_S__param_0];
	ld.param.u32 	%r12, [_Z6efieldiiPfS_S__param_1];
	ld.param.u64 	%rd4, [_Z6efieldiiPfS_S__param_2];
	ld.param.u64 	%rd5, [_Z6efieldiiPfS_S__param_3];
	ld.param.u64 	%rd6, [_Z6efieldiiPfS_S__param_4];
	mov.u32 	%r13, %ctaid.y;
	mov.u32 	%r1, %ntid.y;
	mov.u32 	%r14, %tid.y;
	mad.lo.s32 	%r15, %r13, %r1, %r14;
	add.s32 	%r23, %r15, 1;
	setp.ge.s32 	%p1, %r23, %r12;
	@%p1 bra 	$L__BB1_6;
	mov.u32 	%r16, %ctaid.x;
	mov.u32 	%r17, %ntid.x;
	mov.u32 	%r18, %tid.x;
	mad.lo.s32 	%r19, %r16, %r17, %r18;
	add.s32 	%r3, %r19, 1;
	mov.u32 	%r20, %nctaid.x;
	mul.lo.s32 	%r4, %r17, %r20;
	mov.u32 	%r21, %nctaid.y;
	mul.lo.s32 	%r5, %r1, %r21;
	cvta.to.global.u64 	%rd1, %rd4;
	cvta.to.global.u64 	%rd2, %rd5;
	cvta.to.global.u64 	%rd3, %rd6;
$L__BB1_2:
	setp.ge.s32 	%p2, %r3, %r11;
	@%p2 bra 	$L__BB1_5;
	mul.lo.s32 	%r7, %r23, %r11;
	mov.u32 	%r24, %r3;
$L__BB1_4:
	add.s32 	%r22, %r24, %r7;
	mul.wide.s32 	%rd7, %r22, 4;
	add.s64 	%rd8, %rd1, %rd7;
	ld.global.f32 	%f1, [%rd8];
	add.s64 	%rd9, %rd2, %rd7;
	ld.global.f32 	%f2, [%rd9];
	mul.f32 	%f3, %f1, %f2;
	add.s64 	%rd10, %rd3, %rd7;
	st.global.f32 	[%rd10], %f3;
	add.s32 	%r24, %r24, %r4;
	setp.lt.s32 	%p3, %r24, %r11;
	@%p3 bra 	$L__BB1_4;
$L__BB1_5:
	add.s32 	%r23, %r23, %r5;
	setp.lt.s32 	%p4, %r23, %r12;
	@%p4 bra 	$L__BB1_2;
$L__BB1_6:
	ret;

}
	// .globl	_Z6hfieldiiPfS_S_
.visible .entry _Z6hfieldiiPfS_S_(
	.param .u32 _Z6hfieldiiPfS_S__param_0,
	.param .u32 _Z6hfieldiiPfS_S__param_1,
	.param .u64 .ptr .align 1 _Z6hfieldiiPfS_S__param_2,
	.param .u64 .ptr .align 1 _Z6hfieldiiPfS_S__param_3,
	.param .u64 .ptr .align 1 _Z6hfieldiiPfS_S__param_4
)
{
	.reg .pred 	%p<5>;
	.reg .b32 	%r<25>;
	.reg .b32 	%f<11>;
	.reg .b64 	%rd<13>;
	.reg .b64 	%fd<7>;

	ld.param.u32 	%r13, [_Z6hfieldiiPfS_S__param_0];
	ld.param.u32 	%r14, [_Z6hfieldiiPfS_S__param_1];
	ld.param.u64 	%rd4, [_Z6hfieldiiPfS_S__param_2];
	ld.param.u64 	%rd5, [_Z6hfieldiiPfS_S__param_3];
	ld.param.u64 	%rd6, [_Z6hfieldiiPfS_S__param_4];
	mov.u32 	%r15, %ctaid.y;
	mov.u32 	%r1, %ntid.y;
	mov.u32 	%r16, %tid.y;
	mad.lo.s32 	%r23, %r15, %r1, %r16;
	add.s32 	%r3, %r14, -1;
	setp.ge.s32 	%p1, %r23, %r3;
	@%p1 bra 	$L__BB2_6;
	mov.u32 	%r17, %ctaid.x;
	mov.u32 	%r18, %ntid.x;
	mov.u32 	%r19, %tid.x;
	mad.lo.s32 	%r4, %r17, %r18, %r19;
	add.s32 	%r5, %r13, -1;
	mov.u32 	%r20, %nctaid.x;
	mul.lo.s32 	%r6, %r18, %r20;
	mov.u32 	%r21, %nctaid.y;
	mul.lo.s32 	%r7, %r1, %r21;
	cvta.to.global.u64 	%rd1, %rd4;
	cvta.to.global.u64 	%rd2, %rd5;
	cvta.to.global.u64 	%rd3, %rd6;
	mul.wide.s32 	%rd10, %r13, 4;
$L__BB2_2:
	setp.ge.s32 	%p2, %r4, %r5;
	@%p2 bra 	$L__BB2_5;
	mul.lo.s32 	%r9, %r23, %r13;
	mov.u32 	%r24, %r4;
$L__BB2_4:
	add.s32 	%r22, %r24, %r9;
	mul.wide.s32 	%rd7, %r22, 4;
	add.s64 	%rd8, %rd1, %rd7;
	ld.global.f32 	%f1, [%rd8];
	ld.global.f32 	%f2, [%rd8+4];
	sub.f32 	%f3, %f1, %f2;
	cvt.f64.f32 	%fd1, %f3;
	add.s64 	%rd9, %rd2, %rd7;
	ld.global.f32 	%f4, [%rd9];
	cvt.f64.f32 	%fd2, %f4;
	fma.rn.f64 	%fd3, %fd1, 0d3FE0000000000000, %fd2;
	cvt.rn.f32.f64 	%f5, %fd3;
	st.global.f32 	[%rd9], %f5;
	add.s64 	%rd11, %rd8, %rd10;
	ld.global.f32 	%f6, [%rd11];
	ld.global.f32 	%f7, [%rd8];
	sub.f32 	%f8, %f6, %f7;
	cvt.f64.f32 	%fd4, %f8;
	add.s64 	%rd12, %rd3, %rd7;
	ld.global.f32 	%f9, [%rd12];
	cvt.f64.f32 	%fd5, %f9;
	fma.rn.f64 	%fd6, %fd4, 0d3FE0000000000000, %fd5;
	cvt.rn.f32.f64 	%f10, %fd6;
	st.global.f32 	[%rd12], %f10;
	add.s32 	%r24, %r24, %r6;
	setp.lt.s32 	%p3, %r24, %r5;
	@%p3 bra 	$L__BB2_4;
$L__BB2_5:
	add.s32 	%r23, %r23, %r7;
	setp.lt.s32 	%p4, %r23, %r3;
	@%p4 bra 	$L__BB2_2;
$L__BB2_6:
	ret;

}


// ===== COMPILED SASS (sm_100) =====

	.target	sm_100

	.elftype	@"ET_EXEC"


//--------------------- .note.nv.tkinfo           --------------------------
	.section	.note.nv.tkinfo,"",@"SHT_NOTE"
	.sectionflags	@"SHF_NOTE_NV_TKINFO"
	.tkinfo
        /*0018*/ 	.word	0x00000002
        /*0030*/ 	.string	""
        /*0030*/ 	.string	"ptxas"
        /*0030*/ 	.string	"Cuda compilation tools, release 13.0, V13.0.88"
        /*0030*/ 	.string	"Build cuda_13.0.r13.0/compiler.36424714_0"
        /*0030*/ 	.string	"-arch sm_100 -m 64 "



//--------------------- .note.nv.cuinfo           --------------------------
	.section	.note.nv.cuinfo,"",@"SHT_NOTE"
	.sectionflags	@"SHF_NOTE_NV_CUINFO"
        /*0018*/ 	.short	0x0002
        /*001a*/ 	.short	0x0064
        /*001c*/ 	.short	0x0082
	.zero		2


//--------------------- .nv.info                  --------------------------
	.section	.nv.info,"",@"SHT_CUDA_INFO"
	.align	4


	//----- nvinfo : EIATTR_REGCOUNT
	.align		4
        /*0000*/ 	.byte	0x04, 0x2f
        /*0002*/ 	.short	(.L_1 - .L_0)
	.align		4
.L_0:
        /*0004*/ 	.word	index@(_Z6dfieldiiiPfS_S_)
        /*0008*/ 	.word	0x0000001e


	//----- nvinfo : EIATTR_FRAME_SIZE
	.align		4
.L_1:
        /*000c*/ 	.byte	0x04, 0x11
        /*000e*/ 	.short	(.L_3 - .L_2)
	.align		4
.L_2:
        /*0010*/ 	.word	index@($__internal_0_$__cuda_sm3x_div_rn_noftz_f32_slowpath)
        /*0014*/ 	.word	0x00000000


	//----- nvinfo : EIATTR_FRAME_SIZE
	.align		4
.L_3:
        /*0018*/ 	.byte	0x04, 0x11
        /*001a*/ 	.short	(.L_5 - .L_4)
	.align		4
.L_4:
        /*001c*/ 	.word	index@(_Z6dfieldiiiPfS_S_)
        /*0020*/ 	.word	0x00000000


	//----- nvinfo : EIATTR_REGCOUNT
	.align		4
.L_5:
        /*0024*/ 	.byte	0x04, 0x2f
        /*0026*/ 	.short	(.L_7 - .L_6)
	.align		4
.L_6:
        /*0028*/ 	.word	index@(_Z6efieldiiPfS_S_)
        /*002c*/ 	.word	0x00000018


	//----- nvinfo : EIATTR_FRAME_SIZE
	.align		4
.L_7:
        /*0030*/ 	.byte	0x04, 0x11
        /*0032*/ 	.short	(.L_9 - .L_8)
	.align		4
.L_8:
        /*0034*/ 	.word	index@(_Z6efieldiiPfS_S_)
        /*0038*/ 	.word	0x00000000


	//----- nvinfo : EIATTR_REGCOUNT
	.align		4
.L_9:
        /*003c*/ 	.byte	0x04, 0x2f
        /*003e*/ 	.short	(.L_11 - .L_10)
	.align		4
.L_10:
        /*0040*/ 	.word	index@(_Z6hfieldiiPfS_S_)
        /*0044*/ 	.word	0x0000001f


	//----- nvinfo : EIATTR_FRAME_SIZE
	.align		4
.L_11:
        /*0048*/ 	.byte	0x04, 0x11
        /*004a*/ 	.short	(.L_13 - .L_12)
	.align		4
.L_12:
        /*004c*/ 	.word	index@(_Z6hfieldiiPfS_S_)
        /*0050*/ 	.word	0x00000000


	//----- nvinfo : EIATTR_MIN_STACK_SIZE
	.align		4
.L_13:
        /*0054*/ 	.byte	0x04, 0x12
        /*0056*/ 	.short	(.L_15 - .L_14)
	.align		4
.L_14:
        /*0058*/ 	.word	index@(_Z6hfieldiiPfS_S_)
        /*005c*/ 	.word	0x00000000


	//----- nvinfo : EIATTR_MIN_STACK_SIZE
	.align		4
.L_15:
        /*0060*/ 	.byte	0x04, 0x12
        /*0062*/ 	.short	(.L_17 - .L_16)
	.align		4
.L_16:
        /*0064*/ 	.word	index@(_Z6efieldiiPfS_S_)
        /*0068*/ 	.word	0x00000000


	//----- nvinfo : EIATTR_MIN_STACK_SIZE
	.align		4
.L_17:
        /*006c*/ 	.byte	0x04, 0x12
        /*006e*/ 	.short	(.L_19 - .L_18)
	.align		4
.L_18:
        /*0070*/ 	.word	index@(_Z6dfieldiiiPfS_S_)
        /*0074*/ 	.word	0x00000000
.L_19:


//--------------------- .nv.compat                --------------------------
	.section	.nv.compat,"",@"SHT_CUDA_COMPAT_INFO"
	.align	4
        /*0000*/ 	.byte	0x02, 0x09, 0x00, 0x00, 0x02, 0x02, 0x01, 0x00, 0x02, 0x05, 0x05, 0x00, 0x03, 0x07, 0x01, 0x01
        /*0010*/ 	.byte	0x02, 0x03, 0x00, 0x00, 0x02, 0x06, 0x01, 0x00, 0x04, 0x0b, 0x08, 0x00, 0x01, 0x00, 0x00, 0x00
        /*0020*/ 	.byte	0x00, 0x00, 0x00, 0x00


//--------------------- .nv.info._Z6hfieldiiPfS_S_ --------------------------
	.section	.nv.info._Z6hfieldiiPfS_S_,"",@"SHT_CUDA_INFO"
	.sectionflags	@""
	.align	4


	//----- nvinfo : EIATTR_CUDA_API_VERSION
	.align		4
        /*0000*/ 	.byte	0x04, 0x37
        /*0002*/ 	.short	(.L_21 - .L_20)
.L_20:
        /*0004*/ 	.word	0x00000082


	//----- nvinfo : EIATTR_KPARAM_INFO
	.align		4
.L_21:
        /*0008*/ 	.byte	0x04, 0x17
        /*000a*/ 	.short	(.L_23 - .L_22)
.L_22:
        /*000c*/ 	.word	0x00000000
        /*0010*/ 	.short	0x0004
        /*0012*/ 	.short	0x0018
        /*0014*/ 	.byte	0x00, 0xf5, 0x21, 0x00


	//----- nvinfo : EIATTR_KPARAM_INFO
	.align		4
.L_23:
        /*0018*/ 	.byte	0x04, 0x17
        /*001a*/ 	.short	(.L_25 - .L_24)
.L_24:
        /*001c*/ 	.word	0x00000000
        /*0020*/ 	.short	0x0003
        /*0022*/ 	.short	0x0010
        /*0024*/ 	.byte	0x00, 0xf5, 0x21, 0x00


	//----- nvinfo : EIATTR_KPARAM_INFO
	.align		4
.L_25:
        /*0028*/ 	.byte	0x04, 0x17
        /*002a*/ 	.short	(.L_27 - .L_26)
.L_26:
        /*002c*/ 	.word	0x00000000
        /*0030*/ 	.short	0x0002
        /*0032*/ 	.short	0x0008
        /*0034*/ 	.byte	0x00, 0xf5, 0x21, 0x00


	//----- nvinfo : EIATTR_KPARAM_INFO
	.align		4
.L_27:
        /*0038*/ 	.byte	0x04, 0x17
        /*003a*/ 	.short	(.L_29 - .L_28)
.L_28:
        /*003c*/ 	.word	0x00000000
        /*0040*/ 	.short	0x0001
        /*0042*/ 	.short	0x0004
        /*0044*/ 	.byte	0x00, 0xf0, 0x11, 0x00


	//----- nvinfo : EIATTR_KPARAM_INFO
	.align		4
.L_29:
        /*0048*/ 	.byte	0x04, 0x17
        /*004a*/ 	.short	(.L_31 - .L_30)
.L_30:
        /*004c*/ 	.word	0x00000000
        /*0050*/ 	.short	0x0000
        /*0052*/ 	.short	0x0000
        /*0054*/ 	.byte	0x00, 0xf0, 0x11, 0x00


	//----- nvinfo : EIATTR_SPARSE_MMA_MASK
	.align		4
.L_31:
        /*0058*/ 	.byte	0x03, 0x50
        /*005a*/ 	.short	0x0000


	//----- nvinfo : EIATTR_MAXREG_COUNT
	.align		4
        /*005c*/ 	.byte	0x03, 0x1b
        /*005e*/ 	.short	0x00ff


	//----- nvinfo : EIATTR_MERCURY_ISA_VERSION
	.align		4
        /*0060*/ 	.byte	0x03, 0x5f
        /*0062*/ 	.short	0x0101


	//----- nvinfo : EIATTR_VRC_CTA_INIT_COUNT
	.align		4
        /*0064*/ 	.byte	0x02, 0x4a
	.zero		1
	.zero		1


	//----- nvinfo : EIATTR_EXIT_INSTR_OFFSETS
	.align		4
        /*0068*/ 	.byte	0x04, 0x1c
        /*006a*/ 	.short	(.L_33 - .L_32)


	//   ....[0]....
.L_32:
        /*006c*/ 	.word	0x00000080


	//   ....[1]....
        /*0070*/ 	.word	0x000003a0


	//----- nvinfo : EIATTR_CRS_STACK_SIZE
	.align		4
.L_33:
        /*0074*/ 	.byte	0x04, 0x1e
        /*0076*/ 	.short	(.L_35 - .L_34)
.L_34:
        /*0078*/ 	.word	0x00000000


	//----- nvinfo : EIATTR_CBANK_PARAM_SIZE
	.align		4
.L_35:
        /*007c*/ 	.byte	0x03, 0x19
        /*007e*/ 	.short	0x0020


	//----- nvinfo : EIATTR_PARAM_CBANK
	.align		4
        /*0080*/ 	.byte	0x04, 0x0a
        /*0082*/ 	.short	(.L_37 - .L_36)
	.align		4
.L_36:
        /*0084*/ 	.word	index@(.nv.constant0._Z6hfieldiiPfS_S_)
        /*0088*/ 	.short	0x0380
        /*008a*/ 	.short	0x0020


	//----- nvinfo : EIATTR_SW_WAR
	.align		4
.L_37:
        /*008c*/ 	.byte	0x04, 0x36
        /*008e*/ 	.short	(.L_39 - .L_38)
.L_38:
        /*0090*/ 	.word	0x00000008
.L_39:


//--------------------- .nv.info._Z6efieldiiPfS_S_ --------------------------
	.section	.nv.info._Z6efieldiiPfS_S_,"",@"SHT_CUDA_INFO"
	.sectionflags	@""
	.align	4


	//----- nvinfo : EIATTR_CUDA_API_VERSION
	.align		4
        /*0000*/ 	.byte	0x04, 0x37
        /*0002*/ 	.short	(.L_41 - .L_40)
.L_40:
        /*0004*/ 	.word	0x00000082


	//----- nvinfo : EIATTR_KPARAM_INFO
	.align		4
.L_41:
        /*0008*/ 	.byte	0x04, 0x17
        /*000a*/ 	.short	(.L_43 - .L_42)
.L_42:
        /*000c*/ 	.word	0x00000000
        /*0010*/ 	.short	0x0004
        /*0012*/ 	.short	0x0018
        /*0014*/ 	.byte	0x00, 0xf5, 0x21, 0x00


	//----- nvinfo : EIATTR_KPARAM_INFO
	.align		4
.L_43:
        /*0018*/ 	.byte	0x04, 0x17
        /*001a*/ 	.short	(.L_45 - .L_44)
.L_44:
        /*001c*/ 	.word	0x00000000
        /*0020*/ 	.short	0x0003
        /*0022*/ 	.short	0x0010
        /*0024*/ 	.byte	0x00, 0xf5, 0x21, 0x00


	//----- nvinfo : EIATTR_KPARAM_INFO
	.align		4
.L_45:
        /*0028*/ 	.byte	0x04, 0x17
        /*002a*/ 	.short	(.L_47 - .L_46)
.L_46:
        /*002c*/ 	.word	0x00000000
        /*0030*/ 	.short	0x0002
        /*0032*/ 	.short	0x0008
        /*0034*/ 	.byte	0x00, 0xf5, 0x21, 0x00


	//----- nvinfo : EIATTR_KPARAM_INFO
	.align		4
.L_47:
        /*0038*/ 	.byte	0x04, 0x17
        /*003a*/ 	.short	(.L_49 - .L_48)
.L_48:
        /*003c*/ 	.word	0x00000000
        /*0040*/ 	.short	0x0001
        /*0042*/ 	.short	0x0004
        /*0044*/ 	.byte	0x00, 0xf0, 0x11, 0x00


	//----- nvinfo : EIATTR_KPARAM_INFO
	.align		4
.L_49:
        /*0048*/ 	.byte	0x04, 0x17
        /*004a*/ 	.short	(.L_51 - .L_50)
.L_50:
        /*004c*/ 	.word	0x00000000
        /*0050*/ 	.short	0x0000
        /*0052*/ 	.short	0x0000
        /*0054*/ 	.byte	0x00, 0xf0, 0x11, 0x00


	//----- nvinfo : EIATTR_SPARSE_MMA_MASK
	.align		4
.L_51:
        /*0058*/ 	.byte	0x03, 0x50
        /*005a*/ 	.short	0x0000


	//----- nvinfo : EIATTR_MAXREG_COUNT
	.align		4
        /*005c*/ 	.byte	0x03, 0x1b
        /*005e*/ 	.short	0x00ff


	//----- nvinfo : EIATTR_MERCURY_ISA_VERSION
	.align		4
        /*0060*/ 	.byte	0x03, 0x5f
        /*0062*/ 	.short	0x0101


	//----- nvinfo : EIATTR_VRC_CTA_INIT_COUNT
	.align		4
        /*0064*/ 	.byte	0x02, 0x4a
	.zero		1
	.zero		1


	//----- nvinfo : EIATTR_EXIT_INSTR_OFFSETS
	.align		4
        /*0068*/ 	.byte	0x04, 0x1c
        /*006a*/ 	.short	(.L_53 - .L_52)


	//   ....[0]....
.L_52:
        /*006c*/ 	.word	0x00000080


	//   ....[1]....
        /*0070*/ 	.word	0x000002b0


	//----- nvinfo : EIATTR_CRS_STACK_SIZE
	.align		4
.L_53:
        /*0074*/ 	.byte	0x04, 0x1e
        /*0076*/ 	.short	(.L_55 - .L_54)
.L_54:
        /*0078*/ 	.word	0x00000000


	//----- nvinfo : EIATTR_CBANK_PARAM_SIZE
	.align		4
.L_55:
        /*007c*/ 	.byte	0x03, 0x19
        /*007e*/ 	.short	0x0020


	//----- nvinfo : EIATTR_PARAM_CBANK
	.align		4
        /*0080*/ 	.byte	0x04, 0x0a
        /*0082*/ 	.short	(.L_57 - .L_56)
	.align		4
.L_56:
        /*0084*/ 	.word	index@(.nv.constant0._Z6efieldiiPfS_S_)
        /*0088*/ 	.short	0x0380
        /*008a*/ 	.short	0x0020


	//----- nvinfo : EIATTR_SW_WAR
	.align		4
.L_57:
        /*008c*/ 	.byte	0x04, 0x36
        /*008e*/ 	.short	(.L_59 - .L_58)
.L_58:
        /*0090*/ 	.word	0x00000008
.L_59:


//--------------------- .nv.info._Z6dfieldiiiPfS_S_ --------------------------
	.section	.nv.info._Z6dfieldiiiPfS_S_,"",@"SHT_CUDA_INFO"
	.sectionflags	@""
	.align	4


	//----- nvinfo : EIATTR_CUDA_API_VERSION
	.align		4
        /*0000*/ 	.byte	0x04, 0x37
        /*0002*/ 	.short	(.L_61 - .L_60)
.L_60:
        /*0004*/ 	.word	0x00000082


	//----- nvinfo : EIATTR_KPARAM_INFO
	.align		4
.L_61:
        /*0008*/ 	.byte	0x04, 0x17
        /*000a*/ 	.short	(.L_63 - .L_62)
.L_62:
        /*000c*/ 	.word	0x00000000
        /*0010*/ 	.short	0x0005
        /*0012*/ 	.short	0x0020
        /*0014*/ 	.byte	0x00, 0xf5, 0x21, 0x00


	//----- nvinfo : EIATTR_KPARAM_INFO
	.align		4
.L_63:
        /*0018*/ 	.byte	0x04, 0x17
        /*001a*/ 	.short	(.L_65 - .L_64)
.L_64:
        /*001c*/ 	.word	0x00000000
        /*0020*/ 	.short	0x0004
        /*0022*/ 	.short	0x0018
        /*0024*/ 	.byte	0x00, 0xf5, 0x21, 0x00


	//----- nvinfo : EIATTR_KPARAM_INFO
	.align		4
.L_65:
        /*0028*/ 	.byte	0x04, 0x17
        /*002a*/ 	.short	(.L_67 - .L_66)
.L_66:
        /*002c*/ 	.word	0x00000000
        /*0030*/ 	.short	0x0003
        /*0032*/ 	.short	0x0010
        /*0034*/ 	.byte	0x00, 0xf5, 0x21, 0x00


	//----- nvinfo : EIATTR_KPARAM_INFO
	.align		4
.L_67:
        /*0038*/ 	.byte	0x04, 0x17
        /*003a*/ 	.short	(.L_69 - .L_68)
.L_68:
        /*003c*/ 	.word	0x00000000
        /*0040*/ 	.short	0x0002
        /*0042*/ 	.short	0x0008
        /*0044*/ 	.byte	0x00, 0xf0, 0x11, 0x00


	//----- nvinfo : EIATTR_KPARAM_INFO
	.align		4
.L_69:
        /*0048*/ 	.byte	0x04, 0x17
        /*004a*/ 	.short	(.L_71 - .L_70)
.L_70:
        /*004c*/ 	.word	0x00000000
        /*0050*/ 	.short	0x0001
        /*0052*/ 	.short	0x0004
        /*0054*/ 	.byte	0x00, 0xf0, 0x11, 0x00


	//----- nvinfo : EIATTR_KPARAM_INFO
	.align		4
.L_71:
        /*0058*/ 	.byte	0x04, 0x17
        /*005a*/ 	.short	(.L_73 - .L_72)
.L_72:
        /*005c*/ 	.word	0x00000000
        /*0060*/ 	.short	0x0000
        /*0062*/ 	.short	0x0000
        /*0064*/ 	.byte	0x00, 0xf0, 0x11, 0x00


	//----- nvinfo : EIATTR_SPARSE_MMA_MASK
	.align		4
.L_73:
        /*0068*/ 	.byte	0x03, 0x50
        /*006a*/ 	.short	0x0000


	//----- nvinfo : EIATTR_MAXREG_COUNT
	.align		4
        /*006c*/ 	.byte	0x03, 0x1b
        /*006e*/ 	.short	0x00ff


	//----- nvinfo : EIATTR_MERCURY_ISA_VERSION
	.align		4
        /*0070*/ 	.byte	0x03, 0x5f
        /*0072*/ 	.short	0x0101


	//----- nvinfo : EIATTR_VRC_CTA_INIT_COUNT
	.align		4
        /*0074*/ 	.byte	0x02, 0x4a
	.zero		1
	.zero		1


	//----- nvinfo : EIATTR_EXIT_INSTR_OFFSETS
	.align		4
        /*0078*/ 	.byte	0x04, 0x1c
        /*007a*/ 	.short	(.L_75 - .L_74)


	//   ....[0]....
.L_74:
        /*007c*/ 	.word	0x000003d0


	//   ....[1]....
        /*0080*/ 	.word	0x00000460


	//   ....[2]....
        /*0084*/ 	.word	0x000009a0


	//----- nvinfo : EIATTR_CRS_STACK_SIZE
	.align		4
.L_75:
        /*0088*/ 	.byte	0x04, 0x1e
        /*008a*/ 	.short	(.L_77 - .L_76)
.L_76:
        /*008c*/ 	.word	0x00000000


	//----- nvinfo : EIATTR_CBANK_PARAM_SIZE
	.align		4
.L_77:
        /*0090*/ 	.byte	0x03, 0x19
        /*0092*/ 	.short	0x0028


	//----- nvinfo : EIATTR_PARAM_CBANK
	.align		4
        /*0094*/ 	.byte	0x04, 0x0a
        /*0096*/ 	.short	(.L_79 - .L_78)
	.align		4
.L_78:
        /*0098*/ 	.word	index@(.nv.constant0._Z6dfieldiiiPfS_S_)
        /*009c*/ 	.short	0x0380
        /*009e*/ 	.short	0x0028


	//----- nvinfo : EIATTR_SW_WAR
	.align		4
.L_79:
        /*00a0*/ 	.byte	0x04, 0x36
        /*00a2*/ 	.short	(.L_81 - .L_80)
.L_80:
        /*00a4*/ 	.word	0x00000008
.L_81:


//--------------------- .nv.callgraph             --------------------------
	.section	.nv.callgraph,"",@"SHT_CUDA_CALLGRAPH"
	.align	4
	.sectionentsize	8
	.align		4
        /*0000*/ 	.word	0x00000000
	.align		4
        /*0004*/ 	.word	0xffffffff
	.align		4
        /*0008*/ 	.word	0x00000000
	.align		4
        /*000c*/ 	.word	0xfffffffe
	.align		4
        /*0010*/ 	.word	0x00000000
	.align		4
        /*0014*/ 	.word	0xfffffffd
	.align		4
        /*0018*/ 	.word	0x00000000
	.align		4
        /*001c*/ 	.word	0xfffffffc


//--------------------- .text._Z6hfieldiiPfS_S_   --------------------------
	.section	.text._Z6hfieldiiPfS_S_,"ax",@progbits
	.align	128
        .global         _Z6hfieldiiPfS_S_
        .type           _Z6hfieldiiPfS_S_,@function
        .size           _Z6hfieldiiPfS_S_,(.L_x_28 - _Z6hfieldiiPfS_S_)
        .other          _Z6hfieldiiPfS_S_,@"STO_CUDA_ENTRY STV_DEFAULT"
_Z6hfieldiiPfS_S_:
.text._Z6hfieldiiPfS_S_:
[----:B------:R-:W-:Y:S01]  /*0000*/  LDC R1, c[0x0][0x37c] ;  /* 0x0000df00ff017b82 */ /* 0x000fe20000000800 */
[----:B------:R-:W0:Y:S07]  /*0010*/  S2R R0, SR_TID.Y ;  /* 0x0000000000007919 */ /* 0x000e2e0000002200 */
[----:B------:R-:W0:Y:S01]  /*0020*/  S2UR UR5, SR_CTAID.Y ;  /* 0x00000000000579c3 */ /* 0x000e220000002600 */
[----:B------:R-:W1:Y:S07]  /*0030*/  LDCU UR4, c[0x0][0x384] ;  /* 0x00007080ff0477ac */ /* 0x000e6e0008000800 */
[----:B------:R-:W0:Y:S01]  /*0040*/  LDC R15, c[0x0][0x364] ;  /* 0x0000d900ff0f7b82 */ /* 0x000e220000000800 */
[----:B-1----:R-:W-:Y:S01]  /*0050*/  UIADD3 UR4, UPT, UPT, UR4, -0x1, URZ ;  /* 0xffffffff04047890 */ /* 0x002fe2000fffe0ff */
[----:B0-----:R-:W-:-:S05]  /*0060*/  IMAD R0, R15, UR5, R0 ;  /* 0x000000050f007c24 */ /* 0x001fca000f8e0200 */
[----:B------:R-:W-:-:S13]  /*0070*/  ISETP.GE.AND P0, PT, R0, UR4, PT ;  /* 0x0000000400007c0c */ /* 0x000fda000bf06270 */
[----:B------:R-:W-:Y:S05]  /*0080*/  @P0 EXIT ;  /* 0x000000000000094d */ /* 0x000fea0003800000 */
[----:B------:R-:W0:Y:S01]  /*0090*/  S2R R12, SR_TID.X ;  /* 0x00000000000c7919 */ /* 0x000e220000002100 */
[----:B------:R-:W0:Y:S01]  /*00a0*/  S2UR UR6, SR_CTAID.X ;  /* 0x00000000000679c3 */ /* 0x000e220000002500 */
[----:B------:R-:W1:Y:S01]  /*00b0*/  LDCU UR5, c[0x0][0x380] ;  /* 0x00007000ff0577ac */ /* 0x000e620008000800 */
[----:B------:R-:W2:Y:S06]  /*00c0*/  LDCU.64 UR10, c[0x0][0x358] ;  /* 0x00006b00ff0a77ac */ /* 0x000eac0008000a00 */
[----:B------:R-:W0:Y:S01]  /*00d0*/  LDC R13, c[0x0][0x360] ;  /* 0x0000d800ff0d7b82 */ /* 0x000e220000000800 */
[----:B------:R-:W3:Y:S01]  /*00e0*/  LDCU UR7, c[0x0][0x370] ;  /* 0x00006e00ff0777ac */ /* 0x000ee20008000800 */
[----:B------:R-:W4:Y:S01]  /*00f0*/  LDCU UR8, c[0x0][0x374] ;  /* 0x00006e80ff0877ac */ /* 0x000f220008000800 */
[----:B-1----:R-:W-:Y:S01]  /*0100*/  UIADD3 UR5, UPT, UPT, UR5, -0x1, URZ ;  /* 0xffffffff05057890 */ /* 0x002fe2000fffe0ff */
[----:B----4-:R-:W-:-:S02]  /*0110*/  IMAD R15, R15, UR8, RZ ;  /* 0x000000080f0f7c24 */ /* 0x010fc4000f8e02ff */
[C---:B0-----:R-:W-:Y:S02]  /*0120*/  IMAD R12, R13.reuse, UR6, R12 ;  /* 0x000000060d0c7c24 */ /* 0x041fe4000f8e020c */
[----:B--23--:R-:W-:-:S07]  /*0130*/  IMAD R13, R13, UR7, RZ ;  /* 0x000000070d0d7c24 */ /* 0x00cfce000f8e02ff */
.L_x_3:
[----:B------:R-:W-:Y:S01]  /*0140*/  ISETP.GE.AND P0, PT, R12, UR5, PT ;  /* 0x000000050c007c0c */ /* 0x000fe2000bf06270 */
[----:B------:R-:W-:-:S12]  /*0150*/  BSSY.RECONVERGENT B0, `(.L_x_0) ;  /* 0x0000021000007945 */ /* 0x000fd80003800200 */
[----:B----4-:R-:W-:Y:S05]  /*0160*/  @P0 BRA `(.L_x_1) ;  /* 0x00000000007c0947 */ /* 0x010fea0003800000 */
[----:B------:R-:W0:Y:S01]  /*0170*/  LDC R17, c[0x0][0x380] ;  /* 0x0000e000ff117b82 */ /* 0x000e220000000800 */
[----:B------:R-:W-:-:S07]  /*0180*/  MOV R14, R12 ;  /* 0x0000000c000e7202 */ /* 0x000fce0000000f00 */
[----:B------:R-:W1:Y:S08]  /*0190*/  LDC.64 R2, c[0x0][0x388] ;  /* 0x0000e200ff027b82 */ /* 0x000e700000000a00 */
[----:B------:R-:W2:Y:S08]  /*01a0*/  LDC.64 R4, c[0x0][0x390] ;  /* 0x0000e400ff047b82 */ /* 0x000eb00000000a00 */
[----:B------:R-:W3:Y:S02]  /*01b0*/  LDC.64 R6, c[0x0][0x398] ;  /* 0x0000e600ff067b82 */ /* 0x000ee40000000a00 */
.L_x_2:
[----:B0---4-:R-:W-:-:S04]  /*01c0*/  IMAD R21, R0, R17, R14 ;  /* 0x0000001100157224 */ /* 0x011fc800078e020e */
[----:B-1----:R-:W-:-:S04]  /*01d0*/  IMAD.WIDE R10, R21, 0x4, R2 ;  /* 0x00000004150a7825 */ /* 0x002fc800078e0202 */
[----:B--2---:R-:W-:Y:S01]  /*01e0*/  IMAD.WIDE R8, R21, 0x4, R4 ;  /* 0x0000000415087825 */ /* 0x004fe200078e0204 */
[----:B------:R-:W2:Y:S04]  /*01f0*/  LDG.E R16, desc[UR10][R10.64] ;  /* 0x0000000a0a107981 */ /* 0x000ea8000c1e1900 */
[----:B------:R-:W2:Y:S04]  /*0200*/  LDG.E R23, desc[UR10][R10.64+0x4] ;  /* 0x0000040a0a177981 */ /* 0x000ea8000c1e1900 */
[----:B------:R-:W4:Y:S01]  /*0210*/  LDG.E R20, desc[UR10][R8.64] ;  /* 0x0000000a08147981 */ /* 0x000f22000c1e1900 */
[----:B--2---:R-:W-:Y:S01]  /*0220*/  FADD R16, R16, -R23 ;  /* 0x8000001710107221 */ /* 0x004fe20000000000 */
[----:B----4-:R-:W-:Y:S08]  /*0230*/  F2F.F64.F32 R18, R20 ;  /* 0x0000001400127310 */ /* 0x010ff00000201800 */
[----:B------:R-:W0:Y:S02]  /*0240*/  F2F.F64.F32 R22, R16 ;  /* 0x0000001000167310 */ /* 0x000e240000201800 */
[----:B0-----:R-:W-:-:S10]  /*0250*/  DFMA R24, R22, 0.5, R18 ;  /* 0x3fe000001618782b */ /* 0x001fd40000000012 */
[----:B------:R-:W0:Y:S01]  /*0260*/  F2F.F32.F64 R25, R24 ;  /* 0x0000001800197310 */ /* 0x000e220000301000 */
[----:B------:R-:W-:-:S04]  /*0270*/  IMAD.WIDE R22, R17, 0x4, R10 ;  /* 0x0000000411167825 */ /* 0x000fc800078e020a */
[----:B---3--:R-:W-:Y:S01]  /*0280*/  IMAD.WIDE R18, R21, 0x4, R6 ;  /* 0x0000000415127825 */ /* 0x008fe200078e0206 */
[----:B0-----:R4:W-:Y:S04]  /*0290*/  STG.E desc[UR10][R8.64], R25 ;  /* 0x0000001908007986 */ /* 0x0019e8000c10190a */
[----:B------:R-:W2:Y:S04]  /*02a0*/  LDG.E R22, desc[UR10][R22.64] ;  /* 0x0000000a16167981 */ /* 0x000ea8000c1e1900 */
[----:B------:R-:W2:Y:S04]  /*02b0*/  LDG.E R11, desc[UR10][R10.64] ;  /* 0x0000000a0a0b7981 */ /* 0x000ea8000c1e1900 */
[----:B------:R-:W3:Y:S01]  /*02c0*/  LDG.E R28, desc[UR10][R18.64] ;  /* 0x0000000a121c7981 */ /* 0x000ee2000c1e1900 */
[----:B------:R-:W-:-:S04]  /*02d0*/  IADD3 R14, PT, PT, R13, R14, RZ ;  /* 0x0000000e0d0e7210 */ /* 0x000fc80007ffe0ff */
[----:B------:R-:W-:Y:S01]  /*02e0*/  ISETP.GE.AND P0, PT, R14, UR5, PT ;  /* 0x000000050e007c0c */ /* 0x000fe2000bf06270 */
[----:B--2---:R-:W-:Y:S01]  /*02f0*/  FADD R26, R22, -R11 ;  /* 0x8000000b161a7221 */ /* 0x004fe20000000000 */
[----:B---3--:R-:W-:Y:S08]  /*0300*/  F2F.F64.F32 R20, R28 ;  /* 0x0000001c00147310 */ /* 0x008ff00000201800 */
[----:B------:R-:W0:Y:S02]  /*0310*/  F2F.F64.F32 R26, R26 ;  /* 0x0000001a001a7310 */ /* 0x000e240000201800 */
[----:B0-----:R-:W-:-:S10]  /*0320*/  DFMA R20, R26, 0.5, R20 ;  /* 0x3fe000001a14782b */ /* 0x001fd40000000014 */
[----:B------:R-:W0:Y:S02]  /*0330*/  F2F.F32.F64 R21, R20 ;  /* 0x0000001400157310 */ /* 0x000e240000301000 */
[----:B0-----:R4:W-:Y:S01]  /*0340*/  STG.E desc[UR10][R18.64], R21 ;  /* 0x0000001512007986 */ /* 0x0019e2000c10190a */
[----:B------:R-:W-:Y:S05]  /*0350*/  @!P0 BRA `(.L_x_2) ;  /* 0xfffffffc00988947 */ /* 0x000fea000383ffff */
.L_x_1:
[----:B------:R-:W-:Y:S05]  /*0360*/  BSYNC.RECONVERGENT B0 ;  /* 0x0000000000007941 */ /* 0x000fea0003800200 */
.L_x_0:
[----:B------:R-:W-:-:S04]  /*0370*/  IADD3 R0, PT, PT, R15, R0, RZ ;  /* 0x000000000f007210 */ /* 0x000fc80007ffe0ff */
[----:B------:R-:W-:-:S13]  /*0380*/  ISETP.GE.AND P0, PT, R0, UR4, PT ;  /* 0x0000000400007c0c */ /* 0x000fda000bf06270 */
[----:B------:R-:W-:Y:S05]  /*0390*/  @!P0 BRA `(.L_x_3) ;  /* 0xfffffffc00688947 */ /* 0x000fea000383ffff */
[----:B------:R-:W-:Y:S05]  /*03a0*/  EXIT ;  /* 0x000000000000794d */ /* 0x000fea0003800000 */
.L_x_4:
[----:B------:R-:W-:-:S00]  /*03b0*/  BRA `(.L_x_4) ;  /* 0xfffffffc00fc7947 */ /* 0x000fc0000383ffff */
[----:B------:R-:W-:-:S00]  /*03c0*/  NOP ;  /* 0x0000000000007918 */ /* 0x000fc00000000000 */
        /* <DEDUP_REMOVED lines=11> */
.L_x_28:


//--------------------- .text._Z6efieldiiPfS_S_   --------------------------
	.section	.text._Z6efieldiiPfS_S_,"ax",@progbits
	.align	128
        .global         _Z6efieldiiPfS_S_
        .type           _Z6efieldiiPfS_S_,@function
        .size           _Z6efieldiiPfS_S_,(.L_x_29 - _Z6efieldiiPfS_S_)
        .other          _Z6efieldiiPfS_S_,@"STO_CUDA_ENTRY STV_DEFAULT"
_Z6efieldiiPfS_S_:
.text._Z6efieldiiPfS_S_:
[----:B------:R-:W-:Y:S01]  /*0000*/  LDC R1, c[0x0][0x37c] ;  /* 0x0000df00ff017b82 */ /* 0x000fe20000000800 */
[----:B------:R-:W0:Y:S07]  /*0010*/  S2R R0, SR_TID.Y ;  /* 0x0000000000007919 */ /* 0x000e2e0000002200 */
[----:B------:R-:W0:Y:S01]  /*0020*/  S2UR UR4, SR_CTAID.Y ;  /* 0x00000000000479c3 */ /* 0x000e220000002600 */
[----:B------:R-:W1:Y:S07]  /*0030*/  LDCU UR5, c[0x0][0x384] ;  /* 0x00007080ff0577ac */ /* 0x000e6e0008000800 */
[----:B------:R-:W0:Y:S02]  /*0040*/  LDC R17, c[0x0][0x364] ;  /* 0x0000d900ff117b82 */ /* 0x000e240000000800 */
[----:B0-----:R-:W-:-:S05]  /*0050*/  IMAD R0, R17, UR4, R0 ;  /* 0x0000000411007c24 */ /* 0x001fca000f8e0200 */
[----:B------:R-:W-:-:S04]  /*0060*/  IADD3 R0, PT, PT, R0, 0x1, RZ ;  /* 0x0000000100007810 */ /* 0x000fc80007ffe0ff */
[----:B-1----:R-:W-:-:S13]  /*0070*/  ISETP.GE.AND P0, PT, R0, UR5, PT ;  /* 0x0000000500007c0c */ /* 0x002fda000bf06270 */
[----:B------:R-:W-:Y:S05]  /*0080*/  @P0 EXIT ;  /* 0x000000000000094d */ /* 0x000fea0003800000 */
[----:B------:R-:W0:Y:S01]  /*0090*/  S2R R2, SR_TID.X ;  /* 0x0000000000027919 */ /* 0x000e220000002100 */
[----:B------:R-:W0:Y:S01]  /*00a0*/  S2UR UR4, SR_CTAID.X ;  /* 0x00000000000479c3 */ /* 0x000e220000002500 */
[----:B------:R-:W1:Y:S07]  /*00b0*/  LDCU.64 UR8, c[0x0][0x358] ;  /* 0x00006b00ff0877ac */ /* 0x000e6e0008000a00 */
[----:B------:R-:W0:Y:S01]  /*00c0*/  LDC R15, c[0x0][0x360] ;  /* 0x0000d800ff0f7b82 */ /* 0x000e220000000800 */
[----:B------:R-:W2:Y:S01]  /*00d0*/  LDCU UR5, c[0x0][0x370] ;  /* 0x00006e00ff0577ac */ /* 0x000ea20008000800 */
[----:B------:R-:W3:Y:S02]  /*00e0*/  LDCU UR6, c[0x0][0x374] ;  /* 0x00006e80ff0677ac */ /* 0x000ee40008000800 */
[----:B---3--:R-:W-:-:S02]  /*00f0*/  IMAD R17, R17, UR6, RZ ;  /* 0x0000000611117c24 */ /* 0x008fc4000f8e02ff */
[C---:B0-----:R-:W-:Y:S02]  /*0100*/  IMAD R2, R15.reuse, UR4, R2 ;  /* 0x000000040f027c24 */ /* 0x041fe4000f8e0202 */
[----:B--2---:R-:W-:-:S03]  /*0110*/  IMAD R15, R15, UR5, RZ ;  /* 0x000000050f0f7c24 */ /* 0x004fc6000f8e02ff */
[----:B-1----:R-:W-:-:S07]  /*0120*/  IADD3 R14, PT, PT, R2, 0x1, RZ ;  /* 0x00000001020e7810 */ /* 0x002fce0007ffe0ff */
.L_x_8:
[----:B------:R-:W0:Y:S01]  /*0130*/  LDC R21, c[0x0][0x380] ;  /* 0x0000e000ff157b82 */ /* 0x000e220000000800 */
[----:B------:R-:W-:Y:S01]  /*0140*/  BSSY.RECONVERGENT B0, `(.L_x_5) ;  /* 0x0000012000007945 */ /* 0x000fe20003800200 */
[----:B0-----:R-:W-:-:S13]  /*0150*/  ISETP.GE.AND P0, PT, R14, R21, PT ;  /* 0x000000150e00720c */ /* 0x001fda0003f06270 */
[----:B---3--:R-:W-:Y:S05]  /*0160*/  @P0 BRA `(.L_x_6) ;  /* 0x00000000003c0947 */ /* 0x008fea0003800000 */
[----:B------:R-:W0:Y:S01]  /*0170*/  LDC.64 R2, c[0x0][0x388] ;  /* 0x0000e200ff027b82 */ /* 0x000e220000000a00 */
[----:B------:R-:W-:-:S07]  /*0180*/  MOV R16, R14 ;  /* 0x0000000e00107202 */ /* 0x000fce0000000f00 */
[----:B------:R-:W1:Y:S08]  /*0190*/  LDC.64 R4, c[0x0][0x390] ;  /* 0x0000e400ff047b82 */ /* 0x000e700000000a00 */
[----:B------:R-:W2:Y:S02]  /*01a0*/  LDC.64 R6, c[0x0][0x398] ;  /* 0x0000e600ff067b82 */ /* 0x000ea40000000a00 */
.L_x_7:
[----:B---3--:R-:W-:-:S04]  /*01b0*/  IMAD R13, R0, R21, R16 ;  /* 0x00000015000d7224 */ /* 0x008fc800078e0210 */
[----:B0-----:R-:W-:-:S04]  /*01c0*/  IMAD.WIDE R8, R13, 0x4, R2 ;  /* 0x000000040d087825 */ /* 0x001fc800078e0202 */
[C---:B-1----:R-:W-:Y:S02]  /*01d0*/  IMAD.WIDE R10, R13.reuse, 0x4, R4 ;  /* 0x000000040d0a7825 */ /* 0x042fe400078e0204 */
[----:B------:R-:W3:Y:S04]  /*01e0*/  LDG.E R8, desc[UR8][R8.64] ;  /* 0x0000000808087981 */ /* 0x000ee8000c1e1900 */
[----:B------:R-:W3:Y:S01]  /*01f0*/  LDG.E R11, desc[UR8][R10.64] ;  /* 0x000000080a0b7981 */ /* 0x000ee2000c1e1900 */
[----:B--2---:R-:W-:Y:S01]  /*0200*/  IMAD.WIDE R12, R13, 0x4, R6 ;  /* 0x000000040d0c7825 */ /* 0x004fe200078e0206 */
[----:B------:R-:W-:-:S04]  /*0210*/  IADD3 R16, PT, PT, R15, R16, RZ ;  /* 0x000000100f107210 */ /* 0x000fc80007ffe0ff */
[----:B------:R-:W-:Y:S01]  /*0220*/  ISETP.GE.AND P0, PT, R16, R21, PT ;  /* 0x000000151000720c */ /* 0x000fe20003f06270 */
[----:B---3--:R-:W-:-:S05]  /*0230*/  FMUL R19, R8, R11 ;  /* 0x0000000b08137220 */ /* 0x008fca0000400000 */
[----:B------:R3:W-:Y:S07]  /*0240*/  STG.E desc[UR8][R12.64], R19 ;  /* 0x000000130c007986 */ /* 0x0007ee000c101908 */
[----:B------:R-:W-:Y:S05]  /*0250*/  @!P0 BRA `(.L_x_7) ;  /* 0xfffffffc00d48947 */ /* 0x000fea000383ffff */
.L_x_6:
[----:B------:R-:W-:Y:S05]  /*0260*/  BSYNC.RECONVERGENT B0 ;  /* 0x0000000000007941 */ /* 0x000fea0003800200 */
.L_x_5:
[----:B------:R-:W0:Y:S01]  /*0270*/  LDCU UR4, c[0x0][0x384] ;  /* 0x00007080ff0477ac */ /* 0x000e220008000800 */
[----:B------:R-:W-:-:S04]  /*0280*/  IADD3 R0, PT, PT, R17, R0, RZ ;  /* 0x0000000011007210 */ /* 0x000fc80007ffe0ff */
[----:B0-----:R-:W-:-:S13]  /*0290*/  ISETP.GE.AND P0, PT, R0, UR4, PT ;  /* 0x0000000400007c0c */ /* 0x001fda000bf06270 */
[----:B------:R-:W-:Y:S05]  /*02a0*/  @!P0 BRA `(.L_x_8) ;  /* 0xfffffffc00a08947 */ /* 0x000fea000383ffff */
[----:B------:R-:W-:Y:S05]  /*02b0*/  EXIT ;  /* 0x000000000000794d */ /* 0x000fea0003800000 */
.L_x_9:
        /* <DEDUP_REMOVED lines=12> */
.L_x_29:


//--------------------- .text._Z6dfieldiiiPfS_S_  --------------------------
	.section	.text._Z6dfieldiiiPfS_S_,"ax",@progbits
	.align	128
        .global         _Z6dfieldiiiPfS_S_
        .type           _Z6dfieldiiiPfS_S_,@function
        .size           _Z6dfieldiiiPfS_S_,(.L_x_27 - _Z6dfieldiiiPfS_S_)
        .other          _Z6dfieldiiiPfS_S_,@"STO_CUDA_ENTRY STV_DEFAULT"
_Z6dfieldiiiPfS_S_:
.text._Z6dfieldiiiPfS_S_:
[----:B------:R-:W-:Y:S01]  /*0000*/  LDC R1, c[0x0][0x37c] ;  /* 0x0000df00ff017b82 */ /* 0x000fe20000000800 */
[----:B------:R-:W0:Y:S07]  /*0010*/  S2R R2, SR_TID.Y ;  /* 0x0000000000027919 */ /* 0x000e2e0000002200 */
[----:B------:R-:W0:Y:S01]  /*0020*/  S2UR UR4, SR_CTAID.Y ;  /* 0x00000000000479c3 */ /* 0x000e220000002600 */
[----:B------:R-:W1:Y:S01]  /*0030*/  LDCU UR5, c[0x0][0x388] ;  /* 0x00007100ff0577ac */ /* 0x000e620008000800 */
[----:B------:R-:W-:Y:S01]  /*0040*/  BSSY.RECONVERGENT B0, `(.L_x_10) ;  /* 0x0000035000007945 */ /* 0x000fe20003800200 */
[----:B------:R-:W2:Y:S05]  /*0050*/  LDCU.64 UR6, c[0x0][0x358] ;  /* 0x00006b00ff0677ac */ /* 0x000eaa0008000a00 */
[----:B------:R-:W0:Y:S01]  /*0060*/  LDC R15, c[0x0][0x364] ;  /* 0x0000d900ff0f7b82 */ /* 0x000e220000000800 */
[----:B-1----:R-:W-:-:S02]  /*0070*/  IMAD.U32 R5, RZ, RZ, UR5 ;  /* 0x00000005ff057e24 */ /* 0x002fc4000f8e00ff */
[----:B0-----:R-:W-:-:S04]  /*0080*/  IMAD R2, R15, UR4, R2 ;  /* 0x000000040f027c24 */ /* 0x001fc8000f8e0202 */
[----:B------:R-:W-:-:S05]  /*0090*/  VIADD R0, R2, 0x1 ;  /* 0x0000000102007836 */ /* 0x000fca0000000000 */
[----:B------:R-:W-:-:S13]  /*00a0*/  ISETP.GE.AND P0, PT, R0, R5, PT ;  /* 0x000000050000720c */ /* 0x000fda0003f06270 */
[----:B--2---:R-:W-:Y:S05]  /*00b0*/  @P0 BRA `(.L_x_11) ;  /* 0x0000000000b40947 */ /* 0x004fea0003800000 */
[----:B------:R-:W0:Y:S01]  /*00c0*/  S2R R3, SR_TID.X ;  /* 0x0000000000037919 */ /* 0x000e220000002100 */
[----:B------:R-:W0:Y:S08]  /*00d0*/  S2UR UR4, SR_CTAID.X ;  /* 0x00000000000479c3 */ /* 0x000e300000002500 */
[----:B------:R-:W0:Y:S01]  /*00e0*/  LDC R14, c[0x0][0x360] ;  /* 0x0000d800ff0e7b82 */ /* 0x000e220000000800 */
[----:B------:R-:W1:Y:S01]  /*00f0*/  LDCU UR5, c[0x0][0x370] ;  /* 0x00006e00ff0577ac */ /* 0x000e620008000800 */
[----:B------:R-:W2:Y:S02]  /*0100*/  LDCU UR8, c[0x0][0x374] ;  /* 0x00006e80ff0877ac */ /* 0x000ea40008000800 */
[----:B--2---:R-:W-:-:S02]  /*0110*/  IMAD R15, R15, UR8, RZ ;  /* 0x000000080f0f7c24 */ /* 0x004fc4000f8e02ff */
[C---:B0-----:R-:W-:Y:S02]  /*0120*/  IMAD R3, R14.reuse, UR4, R3 ;  /* 0x000000040e037c24 */ /* 0x041fe4000f8e0203 */
[----:B-1----:R-:W-:Y:S02]  /*0130*/  IMAD R14, R14, UR5, RZ ;  /* 0x000000050e0e7c24 */ /* 0x002fe4000f8e02ff */
[----:B------:R-:W-:-:S07]  /*0140*/  VIADD R3, R3, 0x1 ;  /* 0x0000000103037836 */ /* 0x000fce0000000000 */
.L_x_15:
[----:B------:R-:W0:Y:S01]  /*0150*/  LDC R16, c[0x0][0x384] ;  /* 0x0000e100ff107b82 */ /* 0x000e220000000800 */
[----:B------:R-:W-:Y:S01]  /*0160*/  BSSY.RECONVERGENT B1, `(.L_x_12) ;  /* 0x000001d000017945 */ /* 0x000fe20003800200 */
[----:B0-----:R-:W-:-:S13]  /*0170*/  ISETP.GE.AND P0, PT, R3, R16, PT ;  /* 0x000000100300720c */ /* 0x001fda0003f06270 */
[----:B---3--:R-:W-:Y:S05]  /*0180*/  @P0 BRA `(.L_x_13) ;  /* 0x0000000000680947 */ /* 0x008fea0003800000 */
[----:B------:R-:W0:Y:S01]  /*0190*/  LDC.64 R4, c[0x0][0x3a0] ;  /* 0x0000e800ff047b82 */ /* 0x000e220000000a00 */
[----:B------:R-:W-:-:S07]  /*01a0*/  IMAD.MOV.U32 R17, RZ, RZ, R3 ;  /* 0x000000ffff117224 */ /* 0x000fce00078e0003 */
[----:B------:R-:W1:Y:S08]  /*01b0*/  LDC.64 R6, c[0x0][0x390] ;  /* 0x0000e400ff067b82 */ /* 0x000e700000000a00 */
[----:B------:R-:W2:Y:S02]  /*01c0*/  LDC.64 R8, c[0x0][0x398] ;  /* 0x0000e600ff087b82 */ /* 0x000ea40000000a00 */
.L_x_14:
[----:B------:R-:W-:-:S04]  /*01d0*/  IMAD R21, R0, R16, R17 ;  /* 0x0000001000157224 */ /* 0x000fc800078e0211 */
[C---:B0-----:R-:W-:Y:S01]  /*01e0*/  IMAD.WIDE R18, R21.reuse, 0x4, R4 ;  /* 0x0000000415127825 */ /* 0x041fe200078e0204 */
[----:B------:R-:W-:-:S03]  /*01f0*/  IADD3 R13, PT, PT, R21, -R16, RZ ;  /* 0x80000010150d7210 */ /* 0x000fc60007ffe0ff */
[----:B-1-3--:R-:W-:Y:S02]  /*0200*/  IMAD.WIDE R10, R21, 0x4, R6 ;  /* 0x00000004150a7825 */ /* 0x00afe400078e0206 */
[----:B------:R-:W3:Y:S02]  /*0210*/  LDG.E R18, desc[UR6][R18.64] ;  /* 0x0000000612127981 */ /* 0x000ee4000c1e1900 */
[----:B------:R-:W-:Y:S02]  /*0220*/  IMAD.WIDE R12, R13, 0x4, R4 ;  /* 0x000000040d0c7825 */ /* 0x000fe400078e0204 */
[----:B------:R-:W4:Y:S02]  /*0230*/  LDG.E R26, desc[UR6][R10.64] ;  /* 0x000000060a1a7981 */ /* 0x000f24000c1e1900 */
[----:B--2---:R-:W-:Y:S02]  /*0240*/  IMAD.WIDE R20, R21, 0x4, R8 ;  /* 0x0000000415147825 */ /* 0x004fe400078e0208 */
[----:B------:R-:W3:Y:S04]  /*0250*/  LDG.E R13, desc[UR6][R12.64] ;  /* 0x000000060c0d7981 */ /* 0x000ee8000c1e1900 */
[----:B------:R-:W2:Y:S04]  /*0260*/  LDG.E R25, desc[UR6][R20.64] ;  /* 0x0000000614197981 */ /* 0x000ea8000c1e1900 */
[----:B------:R-:W5:Y:S01]  /*0270*/  LDG.E R27, desc[UR6][R20.64+-0x4] ;  /* 0xfffffc06141b7981 */ /* 0x000f62000c1e1900 */
[----:B------:R-:W-:-:S05]  /*0280*/  IMAD.IADD R17, R14, 0x1, R17 ;  /* 0x000000010e117824 */ /* 0x000fca00078e0211 */
[----:B------:R-:W-:Y:S01]  /*0290*/  ISETP.GE.AND P0, PT, R17, R16, PT ;  /* 0x000000101100720c */ /* 0x000fe20003f06270 */
[----:B---3--:R-:W-:-:S04]  /*02a0*/  FADD R24, R18, -R13 ;  /* 0x8000000d12187221 */ /* 0x008fc80000000000 */
[----:B--2---:R-:W-:-:S04]  /*02b0*/  FADD R24, R24, -R25 ;  /* 0x8000001918187221 */ /* 0x004fc80000000000 */
[----:B-----5:R-:W-:Y:S01]  /*02c0*/  FADD R24, R24, R27 ;  /* 0x0000001b18187221 */ /* 0x020fe20000000000 */
[----:B----4-:R-:W-:Y:S08]  /*02d0*/  F2F.F64.F32 R22, R26 ;  /* 0x0000001a00167310 */ /* 0x010ff00000201800 */
[----:B------:R-:W0:Y:S02]  /*02e0*/  F2F.F64.F32 R24, R24 ;  /* 0x0000001800187310 */ /* 0x000e240000201800 */
[----:B0-----:R-:W-:-:S10]  /*02f0*/  DFMA R22, R24, 0.5, R22 ;  /* 0x3fe000001816782b */ /* 0x001fd40000000016 */
[----:B------:R-:W0:Y:S02]  /*0300*/  F2F.F32.F64 R23, R22 ;  /* 0x0000001600177310 */ /* 0x000e240000301000 */
[----:B0-----:R3:W-:Y:S01]  /*0310*/  STG.E desc[UR6][R10.64], R23 ;  /* 0x000000170a007986 */ /* 0x0017e2000c101906 */
[----:B------:R-:W-:Y:S05]  /*0320*/  @!P0 BRA `(.L_x_14) ;  /* 0xfffffffc00a88947 */ /* 0x000fea000383ffff */
.L_x_13:
[----:B------:R-:W-:Y:S05]  /*0330*/  BSYNC.RECONVERGENT B1 ;  /* 0x0000000000017941 */ /* 0x000fea0003800200 */
.L_x_12:
[----:B------:R-:W0:Y:S01]  /*0340*/  LDCU UR4, c[0x0][0x388] ;  /* 0x00007100ff0477ac */ /* 0x000e220008000800 */
[----:B------:R-:W-:Y:S02]  /*0350*/  IMAD.IADD R0, R15, 0x1, R0 ;  /* 0x000000010f007824 */ /* 0x000fe400078e0200 */
[----:B0-----:R-:W-:-:S05]  /*0360*/  IMAD.U32 R5, RZ, RZ, UR4 ;  /* 0x00000004ff057e24 */ /* 0x001fca000f8e00ff */
[----:B------:R-:W-:-:S13]  /*0370*/  ISETP.GE.AND P0, PT, R0, R5, PT ;  /* 0x000000050000720c */ /* 0x000fda0003f06270 */
[----:B------:R-:W-:Y:S05]  /*0380*/  @!P0 BRA `(.L_x_15) ;  /* 0xfffffffc00708947 */ /* 0x000fea000383ffff */
.L_x_11:
[----:B------:R-:W-:Y:S05]  /*0390*/  BSYNC.RECONVERGENT B0 ;  /* 0x0000000000007941 */ /* 0x000fea0003800200 */
.L_x_10:
[----:B------:R-:W-:-:S04]  /*03a0*/  LEA.HI R0, R5, R5, RZ, 0x1 ;  /* 0x0000000505007211 */ /* 0x000fc800078f08ff */
[----:B------:R-:W-:-:S04]  /*03b0*/  SHF.R.S32.HI R3, RZ, 0x1, R0 ;  /* 0x00000001ff037819 */ /* 0x000fc80000011400 */
[----:B------:R-:W-:-:S13]  /*03c0*/  ISETP.NE.AND P0, PT, R2, R3, PT ;  /* 0x000000030200720c */ /* 0x000fda0003f05270 */
[----:B------:R-:W-:Y:S05]  /*03d0*/  @P0 EXIT ;  /* 0x000000000000094d */ /* 0x000fea0003800000 */
[----:B------:R-:W0:Y:S01]  /*03e0*/  S2R R0, SR_TID.X ;  /* 0x0000000000007919 */ /* 0x000e220000002100 */
[----:B------:R-:W0:Y:S01]  /*03f0*/  S2UR UR5, SR_CTAID.X ;  /* 0x00000000000579c3 */ /* 0x000e220000002500 */
[----:B------:R-:W1:Y:S07]  /*0400*/  LDCU UR4, c[0x0][0x384] ;  /* 0x00007080ff0477ac */ /* 0x000e6e0008000800 */
[----:B------:R-:W0:Y:S01]  /*0410*/  LDC R3, c[0x0][0x360] ;  /* 0x0000d800ff037b82 */ /* 0x000e220000000800 */
[----:B-1----:R-:W-:-:S04]  /*0420*/  ULEA.HI UR4, UR4, UR4, URZ, 0x1 ;  /* 0x0000000404047291 */ /* 0x002fc8000f8f08ff */
[----:B------:R-:W-:Y:S01]  /*0430*/  USHF.R.S32.HI UR4, URZ, 0x1, UR4 ;  /* 0x00000001ff047899 */ /* 0x000fe20008011404 */
[----:B0-----:R-:W-:-:S05]  /*0440*/  IMAD R3, R3, UR5, R0 ;  /* 0x0000000503037c24 */ /* 0x001fca000f8e0200 */
[----:B------:R-:W-:-:S13]  /*0450*/  ISETP.NE.AND P0, PT, R3, UR4, PT ;  /* 0x0000000403007c0c */ /* 0x000fda000bf05270 */
[----:B------:R-:W-:Y:S05]  /*0460*/  @P0 EXIT ;  /* 0x000000000000094d */ /* 0x000fea0003800000 */
[----:B------:R-:W0:Y:S01]  /*0470*/  LDCU UR4, c[0x0][0x380] ;  /* 0x00007000ff0477ac */ /* 0x000e220008000800 */
[----:B------:R-:W-:Y:S01]  /*0480*/  MOV R5, 0x3e2aaaab ;  /* 0x3e2aaaab00057802 */ /* 0x000fe20000000f00 */
[----:B------:R-:W-:-:S04]  /*0490*/  IMAD.MOV.U32 R4, RZ, RZ, 0x40c00000 ;  /* 0x40c00000ff047424 */ /* 0x000fc800078e00ff */
[----:B------:R-:W-:-:S04]  /*04a0*/  FFMA R4, R5, -R4, 1 ;  /* 0x3f80000005047423 */ /* 0x000fc80000000804 */
[----:B------:R-:W-:Y:S01]  /*04b0*/  FFMA R5, R4, R5, 0.16666667163372039795 ;  /* 0x3e2aaaab04057423 */ /* 0x000fe20000000005 */
[----:B0-----:R-:W-:-:S06]  /*04c0*/  UIADD3 UR4, UPT, UPT, UR4, -0x14, URZ ;  /* 0xffffffec04047890 */ /* 0x001fcc000fffe0ff */
[----:B------:R-:W-:-:S04]  /*04d0*/  I2FP.F32.S32 R0, UR4 ;  /* 0x0000000400007c45 */ /* 0x000fc80008201400 */
[----:B------:R-:W0:Y:S01]  /*04e0*/  FCHK P0, R0, 6 ;  /* 0x40c0000000007902 */ /* 0x000e220000000000 */
[----:B------:R-:W-:-:S04]  /*04f0*/  FFMA R4, R0, R5, RZ ;  /* 0x0000000500047223 */ /* 0x000fc800000000ff */
[----:B------:R-:W-:-:S04]  /*0500*/  FFMA R6, R4, -6, R0 ;  /* 0xc0c0000004067823 */ /* 0x000fc80000000000 */
[----:B------:R-:W-:Y:S01]  /*0510*/  FFMA R12, R5, R6, R4 ;  /* 0x00000006050c7223 */ /* 0x000fe20000000004 */
[----:B0-----:R-:W-:Y:S06]  /*0520*/  @!P0 BRA `(.L_x_16) ;  /* 0x00000000000c8947 */ /* 0x001fec0003800000 */
[----:B------:R-:W-:-:S07]  /*0530*/  MOV R4, 0x550 ;  /* 0x0000055000047802 */ /* 0x000fce0000000f00 */
[----:B---3--:R-:W-:Y:S05]  /*0540*/  CALL.REL.NOINC `($__internal_0_$__cuda_sm3x_div_rn_noftz_f32_slowpath) ;  /* 0x0000000400187944 */ /* 0x008fea0003c00000 */
[----:B------:R-:W-:-:S07]  /*0550*/  IMAD.MOV.U32 R12, RZ, RZ, R6 ;  /* 0x000000ffff0c7224 */ /* 0x000fce00078e0006 */
.L_x_16:
[----:B------:R-:W0:Y:S01]  /*0560*/  F2F.F64.F32 R4, R12 ;  /* 0x0000000c00047310 */ /* 0x000e220000201800 */
[----:B------:R-:W-:Y:S01]  /*0570*/  UMOV UR4, 0xfefa39ef ;  /* 0xfefa39ef00047882 */ /* 0x000fe20000000000 */
[----:B------:R-:W-:Y:S01]  /*0580*/  UMOV UR5, 0x3fe62e42 ;  /* 0x3fe62e4200057882 */ /* 0x000fe20000000000 */
[----:B0-----:R-:W-:-:S08]  /*0590*/  DMUL R6, R4, -0.5 ;  /* 0xbfe0000004067828 */ /* 0x001fd00000000000 */
[----:B------:R-:W-:Y:S01]  /*05a0*/  DMUL R4, R4, R6 ;  /* 0x0000000604047228 */ /* 0x000fe20000000000 */
[----:B------:R-:W-:Y:S01]  /*05b0*/  IMAD.MOV.U32 R6, RZ, RZ, 0x652b82fe ;  /* 0x652b82feff067424 */ /* 0x000fe200078e00ff */
[----:B------:R-:W-:-:S06]  /*05c0*/  MOV R7, 0x3ff71547 ;  /* 0x3ff7154700077802 */ /* 0x000fcc0000000f00 */
[----:B------:R-:W-:Y:S02]  /*05d0*/  DFMA R6, R4, R6, 6.75539944105574400000e+15 ;  /* 0x433800000406742b */ /* 0x000fe40000000006 */
[----:B------:R-:W-:-:S06]  /*05e0*/  FSETP.GEU.AND P0, PT, |R5|, 4.1917929649353027344, PT ;  /* 0x4086232b0500780b */ /* 0x000fcc0003f0e200 */
[----:B------:R-:W-:-:S08]  /*05f0*/  DADD R8, R6, -6.75539944105574400000e+15 ;  /* 0xc338000006087429 */ /* 0x000fd00000000000 */
[----:B---3--:R-:W-:Y:S01]  /*0600*/  DFMA R10, R8, -UR4, R4 ;  /* 0x80000004080a7c2b */ /* 0x008fe20008000004 */
[----:B------:R-:W-:Y:S01]  /*0610*/  UMOV UR4, 0x3b39803f ;  /* 0x3b39803f00047882 */ /* 0x000fe20000000000 */
[----:B------:R-:W-:-:S06]  /*0620*/  UMOV UR5, 0x3c7abc9e ;  /* 0x3c7abc9e00057882 */ /* 0x000fcc0000000000 */
[----:B------:R-:W-:Y:S01]  /*0630*/  DFMA R8, R8, -UR4, R10 ;  /* 0x8000000408087c2b */ /* 0x000fe2000800000a */
[----:B------:R-:W-:Y:S01]  /*0640*/  UMOV UR4, 0x69ce2bdf ;  /* 0x69ce2bdf00047882 */ /* 0x000fe20000000000 */
[----:B------:R-:W-:Y:S01]  /*0650*/  IMAD.MOV.U32 R10, RZ, RZ, -0x35dec16 ;  /* 0xfca213eaff0a7424 */ /* 0x000fe200078e00ff */
[----:B------:R-:W-:Y:S01]  /*0660*/  UMOV UR5, 0x3e5ade15 ;  /* 0x3e5ade1500057882 */ /* 0x000fe20000000000 */
[----:B------:R-:W-:-:S06]  /*0670*/  IMAD.MOV.U32 R11, RZ, RZ, 0x3e928af3 ;  /* 0x3e928af3ff0b7424 */ /* 0x000fcc00078e00ff */
[----:B------:R-:W-:Y:S01]  /*0680*/  DFMA R10, R8, UR4, R10 ;  /* 0x00000004080a7c2b */ /* 0x000fe2000800000a */
[----:B------:R-:W-:Y:S01]  /*0690*/  UMOV UR4, 0x62401315 ;  /* 0x6240131500047882 */ /* 0x000fe20000000000 */
[----:B------:R-:W-:-:S06]  /*06a0*/  UMOV UR5, 0x3ec71dee ;  /* 0x3ec71dee00057882 */ /* 0x000fcc0000000000 */
[----:B------:R-:W-:Y:S01]  /*06b0*/  DFMA R10, R8, R10, UR4 ;  /* 0x00000004080a7e2b */ /* 0x000fe2000800000a */
        /* <DEDUP_REMOVED lines=20> */
[----:B------:R-:W-:-:S08]  /*0800*/  DFMA R10, R8, R10, UR4 ;  /* 0x00000004080a7e2b */ /* 0x000fd0000800000a */
[C---:B------:R-:W-:Y:S02]  /*0810*/  DFMA R12, R8.reuse, R10, 1 ;  /* 0x3ff00000080c742b */ /* 0x040fe4000000000a */
[----:B------:R-:W0:Y:S06]  /*0820*/  LDC.64 R10, c[0x0][0x390] ;  /* 0x0000e400ff0a7b82 */ /* 0x000e2c0000000a00 */
[----:B------:R-:W-:-:S10]  /*0830*/  DFMA R12, R8, R12, 1 ;  /* 0x3ff00000080c742b */ /* 0x000fd4000000000c */
[----:B------:R-:W-:Y:S01]  /*0840*/  IMAD R9, R6, 0x100000, R13 ;  /* 0x0010000006097824 */ /* 0x000fe200078e020d */
[----:B------:R-:W-:Y:S01]  /*0850*/  MOV R8, R12 ;  /* 0x0000000c00087202 */ /* 0x000fe20000000f00 */
[----:B------:R-:W-:Y:S06]  /*0860*/  @!P0 BRA `(.L_x_17) ;  /* 0x0000000000388947 */ /* 0x000fec0003800000 */
[----:B------:R-:W-:Y:S01]  /*0870*/  FSETP.GEU.AND P1, PT, |R5|, 4.2275390625, PT ;  /* 0x408748000500780b */ /* 0x000fe20003f2e200 */
[C---:B------:R-:W-:Y:S02]  /*0880*/  DADD R8, R4.reuse, +INF ;  /* 0x7ff0000004087429 */ /* 0x040fe40000000000 */
[----:B------:R-:W-:-:S08]  /*0890*/  DSETP.GEU.AND P0, PT, R4, RZ, PT ;  /* 0x000000ff0400722a */ /* 0x000fd00003f0e000 */
[----:B------:R-:W-:Y:S02]  /*08a0*/  FSEL R8, R8, RZ, P0 ;  /* 0x000000ff08087208 */ /* 0x000fe40000000000 */
[----:B------:R-:W-:Y:S01]  /*08b0*/  FSEL R9, R9, RZ, P0 ;  /* 0x000000ff09097208 */ /* 0x000fe20000000000 */
[----:B------:R-:W-:Y:S06]  /*08c0*/  @P1 BRA `(.L_x_17) ;  /* 0x0000000000201947 */ /* 0x000fec0003800000 */
[----:B------:R-:W-:Y:S01]  /*08d0*/  LEA.HI R0, R6, R6, RZ, 0x1 ;  /* 0x0000000606007211 */ /* 0x000fe200078f08ff */
[----:B------:R-:W-:-:S03]  /*08e0*/  IMAD.MOV.U32 R8, RZ, RZ, R12 ;  /* 0x000000ffff087224 */ /* 0x000fc600078e000c */
[----:B------:R-:W-:-:S05]  /*08f0*/  SHF.R.S32.HI R9, RZ, 0x1, R0 ;  /* 0x00000001ff097819 */ /* 0x000fca0000011400 */
[----:B------:R-:W-:Y:S02]  /*0900*/  IMAD.IADD R4, R6, 0x1, -R9 ;  /* 0x0000000106047824 */ /* 0x000fe400078e0a09 */
[----:B------:R-:W-:-:S03]  /*0910*/  IMAD R9, R9, 0x100000, R13 ;  /* 0x0010000009097824 */ /* 0x000fc600078e020d */
[----:B------:R-:W-:Y:S02]  /*0920*/  LEA R5, R4, 0x3ff00000, 0x14 ;  /* 0x3ff0000004057811 */ /* 0x000fe400078ea0ff */
[----:B------:R-:W-:-:S06]  /*0930*/  MOV R4, RZ ;  /* 0x000000ff00047202 */ /* 0x000fcc0000000f00 */
[----:B------:R-:W-:-:S11]  /*0940*/  DMUL R8, R8, R4 ;  /* 0x0000000408087228 */ /* 0x000fd60000000000 */
.L_x_17:
[----:B------:R-:W1:Y:S01]  /*0950*/  LDCU UR4, c[0x0][0x384] ;  /* 0x00007080ff0477ac */ /* 0x000e620008000800 */
[----:B------:R-:W2:Y:S01]  /*0960*/  F2F.F32.F64 R9, R8 ;  /* 0x0000000800097310 */ /* 0x000ea20000301000 */
[----:B-1----:R-:W-:-:S04]  /*0970*/  IMAD R3, R2, UR4, R3 ;  /* 0x0000000402037c24 */ /* 0x002fc8000f8e0203 */
[----:B0-----:R-:W-:-:S05]  /*0980*/  IMAD.WIDE R10, R3, 0x4, R10 ;  /* 0x00000004030a7825 */ /* 0x001fca00078e020a */
[----:B--2---:R-:W-:Y:S01]  /*0990*/  STG.E desc[UR6][R10.64], R9 ;  /* 0x000000090a007986 */ /* 0x004fe2000c101906 */
[----:B------:R-:W-:Y:S05]  /*09a0*/  EXIT ;  /* 0x000000000000794d */ /* 0x000fea0003800000 */
        .weak           $__internal_0_$__cuda_sm3x_div_rn_noftz_f32_slowpath
        .type           $__internal_0_$__cuda_sm3x_div_rn_noftz_f32_slowpath,@function
        .size           $__internal_0_$__cuda_sm3x_div_rn_noftz_f32_slowpath,(.L_x_27 - $__internal_0_$__cuda_sm3x_div_rn_noftz_f32_slowpath)
$__internal_0_$__cuda_sm3x_div_rn_noftz_f32_slowpath:
[--C-:B------:R-:W-:Y:S01]  /*09b0*/  SHF.R.U32.HI R5, RZ, 0x17, R0.reuse ;  /* 0x00000017ff057819 */ /* 0x100fe20000011600 */
[----:B------:R-:W-:-:S03]  /*09c0*/  IMAD.MOV.U32 R6, RZ, RZ, R0 ;  /* 0x000000ffff067224 */ /* 0x000fc600078e0000 */
[----:B------:R-:W-:-:S05]  /*09d0*/  LOP3.LUT R5, R5, 0xff, RZ, 0xc0, !PT ;  /* 0x000000ff05057812 */ /* 0x000fca00078ec0ff */
[----:B------:R-:W-:-:S05]  /*09e0*/  VIADD R8, R5, 0xffffffff ;  /* 0xffffffff05087836 */ /* 0x000fca0000000000 */
[----:B------:R-:W-:-:S13]  /*09f0*/  ISETP.GT.U32.OR P0, PT, R8, 0xfd, !PT ;  /* 0x000000fd0800780c */ /* 0x000fda0007f04470 */
[----:B------:R-:W-:Y:S01]  /*0a00*/  @!P0 IMAD.MOV.U32 R7, RZ, RZ, RZ ;  /* 0x000000ffff078224 */ /* 0x000fe200078e00ff */
[----:B------:R-:W-:Y:S06]  /*0a10*/  @!P0 BRA `(.L_x_18) ;  /* 0x00000000003c8947 */ /* 0x000fec0003800000 */
[----:B------:R-:W-:-:S13]  /*0a20*/  FSETP.GTU.FTZ.AND P0, PT, |R0|, +INF , PT ;  /* 0x7f8000000000780b */ /* 0x000fda0003f1c200 */
[----:B------:R-:W-:Y:S05]  /*0a30*/  @P0 BRA `(.L_x_19) ;  /* 0x0000000400280947 */ /* 0x000fea0003800000 */
[----:B------:R-:W-:-:S04]  /*0a40*/  MOV R7, 0x40c00000 ;  /* 0x40c0000000077802 */ /* 0x000fc80000000f00 */
[----:B------:R-:W-:-:S13]  /*0a50*/  LOP3.LUT P0, RZ, R7, 0x7fffffff, R6, 0xc8, !PT ;  /* 0x7fffffff07ff7812 */ /* 0x000fda000780c806 */
[----:B------:R-:W-:Y:S05]  /*0a60*/  @!P0 BRA `(.L_x_20) ;  /* 0x0000000400148947 */ /* 0x000fea0003800000 */
[----:B------:R-:W-:-:S13]  /*0a70*/  LOP3.LUT P0, RZ, R6, 0x7fffffff, RZ, 0xc0, !PT ;  /* 0x7fffffff06ff7812 */ /* 0x000fda000780c0ff */
[----:B------:R-:W-:Y:S05]  /*0a80*/  @!P0 BRA `(.L_x_21) ;  /* 0x0000000400048947 */ /* 0x000fea0003800000 */
[----:B------:R-:W-:Y:S02]  /*0a90*/  FSETP.NEU.FTZ.AND P0, PT, |R0|, +INF , PT ;  /* 0x7f8000000000780b */ /* 0x000fe40003f1d200 */
[----:B------:R-:W-:-:S04]  /*0aa0*/  LOP3.LUT P1, RZ, R7, 0x7fffffff, RZ, 0xc0, !PT ;  /* 0x7fffffff07ff7812 */ /* 0x000fc8000782c0ff */
[----:B------:R-:W-:-:S13]  /*0ab0*/  PLOP3.LUT P0, PT, P0, P1, PT, 0x2f, 0xf2 ;  /* 0x0000000000f2781c */ /* 0x000fda0000702577 */
[----:B------:R-:W-:Y:S05]  /*0ac0*/  @P0 BRA `(.L_x_22) ;  /* 0x0000000000e80947 */ /* 0x000fea0003800000 */
[----:B------:R-:W-:-:S13]  /*0ad0*/  ISETP.GE.AND P0, PT, R8, RZ, PT ;  /* 0x000000ff0800720c */ /* 0x000fda0003f06270 */
[----:B------:R-:W-:Y:S02]  /*0ae0*/  @P0 IMAD.MOV.U32 R7, RZ, RZ, RZ ;  /* 0x000000ffff070224 */ /* 0x000fe400078e00ff */
[----:B------:R-:W-:Y:S01]  /*0af0*/  @!P0 FFMA R6, R0, 1.84467440737095516160e+19, RZ ;  /* 0x5f80000000068823 */ /* 0x000fe200000000ff */
[----:B------:R-:W-:-:S07]  /*0b00*/  @!P0 IMAD.MOV.U32 R7, RZ, RZ, -0x40 ;  /* 0xffffffc0ff078424 */ /* 0x000fce00078e00ff */
.L_x_18:
[----:B------:R-:W-:Y:S01]  /*0b10*/  UMOV UR4, 0x40c00000 ;  /* 0x40c0000000047882 */ /* 0x000fe20000000000 */
[----:B------:R-:W-:Y:S01]  /*0b20*/  VIADD R5, R5, 0xffffff81 ;  /* 0xffffff8105057836 */ /* 0x000fe20000000000 */
[----:B------:R-:W-:-:S03]  /*0b30*/  UIADD3 UR4, UPT, UPT, UR4, -0x1000000, URZ ;  /* 0xff00000004047890 */ /* 0x000fc6000fffe0ff */
[----:B------:R-:W-:Y:S01]  /*0b40*/  IMAD R0, R5, -0x800000, R6 ;  /* 0xff80000005007824 */ /* 0x000fe200078e0206 */
[----:B------:R-:W-:Y:S02]  /*0b50*/  IADD3 R7, PT, PT, R7, -0x2, R5 ;  /* 0xfffffffe07077810 */ /* 0x000fe40007ffe005 */
[----:B------:R-:W-:-:S03]  /*0b60*/  FADD.FTZ R9, -RZ, -UR4 ;  /* 0x80000004ff097e21 */ /* 0x000fc60008010100 */
[----:B------:R-:W0:Y:S02]  /*0b70*/  MUFU.RCP R8, UR4 ;  /* 0x0000000400087d08 */ /* 0x000e240008001000 */
[----:B0-----:R-:W-:-:S04]  /*0b80*/  FFMA R11, R8, R9, 1 ;  /* 0x3f800000080b7423 */ /* 0x001fc80000000009 */
[----:B------:R-:W-:-:S04]  /*0b90*/  FFMA R11, R8, R11, R8 ;  /* 0x0000000b080b7223 */ /* 0x000fc80000000008 */
[----:B------:R-:W-:-:S04]  /*0ba0*/  FFMA R6, R0, R11, RZ ;  /* 0x0000000b00067223 */ /* 0x000fc800000000ff */
[----:B------:R-:W-:-:S04]  /*0bb0*/  FFMA R8, R9, R6, R0 ;  /* 0x0000000609087223 */ /* 0x000fc80000000000 */
[----:B------:R-:W-:-:S04]  /*0bc0*/  FFMA R8, R11, R8, R6 ;  /* 0x000000080b087223 */ /* 0x000fc80000000006 */
[----:B------:R-:W-:-:S04]  /*0bd0*/  FFMA R9, R9, R8, R0 ;  /* 0x0000000809097223 */ /* 0x000fc80000000000 */
[----:B------:R-:W-:-:S05]  /*0be0*/  FFMA R6, R11, R9, R8 ;  /* 0x000000090b067223 */ /* 0x000fca0000000008 */
[----:B------:R-:W-:-:S04]  /*0bf0*/  SHF.R.U32.HI R0, RZ, 0x17, R6 ;  /* 0x00000017ff007819 */ /* 0x000fc80000011606 */
[----:B------:R-:W-:-:S04]  /*0c00*/  LOP3.LUT R0, R0, 0xff, RZ, 0xc0, !PT ;  /* 0x000000ff00007812 */ /* 0x000fc800078ec0ff */
[----:B------:R-:W-:-:S05]  /*0c10*/  IADD3 R10, PT, PT, R0, R7, RZ ;  /* 0x00000007000a7210 */ /* 0x000fca0007ffe0ff */
[----:B------:R-:W-:-:S05]  /*0c20*/  VIADD R0, R10, 0xffffffff ;  /* 0xffffffff0a007836 */ /* 0x000fca0000000000 */
[----:B------:R-:W-:-:S13]  /*0c30*/  ISETP.GE.U32.AND P0, PT, R0, 0xfe, PT ;  /* 0x000000fe0000780c */ /* 0x000fda0003f06070 */
[----:B------:R-:W-:Y:S05]  /*0c40*/  @!P0 BRA `(.L_x_23) ;  /* 0x0000000000808947 */ /* 0x000fea0003800000 */
[----:B------:R-:W-:-:S13]  /*0c50*/  ISETP.GT.AND P0, PT, R10, 0xfe, PT ;  /* 0x000000fe0a00780c */ /* 0x000fda0003f04270 */
[----:B------:R-:W-:Y:S05]  /*0c60*/  @P0 BRA `(.L_x_24) ;  /* 0x00000000006c0947 */ /* 0x000fea0003800000 */
[----:B------:R-:W-:-:S13]  /*0c70*/  ISETP.GE.AND P0, PT, R10, 0x1, PT ;  /* 0x000000010a00780c */ /* 0x000fda0003f06270 */
[----:B------:R-:W-:Y:S05]  /*0c80*/  @P0 BRA `(.L_x_25) ;  /* 0x0000000000980947 */ /* 0x000fea0003800000 */
[----:B------:R-:W-:Y:S02]  /*0c90*/  ISETP.GE.AND P0, PT, R10, -0x18, PT ;  /* 0xffffffe80a00780c */ /* 0x000fe40003f06270 */
[----:B------:R-:W-:-:S11]  /*0ca0*/  LOP3.LUT R6, R6, 0x80000000, RZ, 0xc0, !PT ;  /* 0x8000000006067812 */ /* 0x000fd600078ec0ff */
[----:B------:R-:W-:Y:S05]  /*0cb0*/  @!P0 BRA `(.L_x_25) ;  /* 0x00000000008c8947 */ /* 0x000fea0003800000 */
[CC--:B------:R-:W-:Y:S01]  /*0cc0*/  FFMA.RZ R0, R11.reuse, R9.reuse, R8 ;  /* 0x000000090b007223 */ /* 0x0c0fe2000000c008 */
[----:B------:R-:W-:Y:S01]  /*0cd0*/  IMAD.MOV R7, RZ, RZ, -R10 ;  /* 0x000000ffff077224 */ /* 0x000fe200078e0a0a */
[C---:B------:R-:W-:Y:S02]  /*0ce0*/  ISETP.NE.AND P2, PT, R10.reuse, RZ, PT ;  /* 0x000000ff0a00720c */ /* 0x040fe40003f45270 */
[----:B------:R-:W-:Y:S02]  /*0cf0*/  ISETP.NE.AND P1, PT, R10, RZ, PT ;  /* 0x000000ff0a00720c */ /* 0x000fe40003f25270 */
[----:B------:R-:W-:Y:S01]  /*0d00*/  LOP3.LUT R5, R0, 0x7fffff, RZ, 0xc0, !PT ;  /* 0x007fffff00057812 */ /* 0x000fe200078ec0ff */
[CCC-:B------:R-:W-:Y:S01]  /*0d10*/  FFMA.RP R0, R11.reuse, R9.reuse, R8.reuse ;  /* 0x000000090b007223 */ /* 0x1c0fe20000008008 */
[----:B------:R-:W-:Y:S01]  /*0d20*/  FFMA.RM R11, R11, R9, R8 ;  /* 0x000000090b0b7223 */ /* 0x000fe20000004008 */
[----:B------:R-:W-:Y:S01]  /*0d30*/  VIADD R8, R10, 0x20 ;  /* 0x000000200a087836 */ /* 0x000fe20000000000 */
[----:B------:R-:W-:-:S03]  /*0d40*/  LOP3.LUT R5, R5, 0x800000, RZ, 0xfc, !PT ;  /* 0x0080000005057812 */ /* 0x000fc600078efcff */
[----:B------:R-:W-:Y:S02]  /*0d50*/  FSETP.NEU.FTZ.AND P0, PT, R0, R11, PT ;  /* 0x0000000b0000720b */ /* 0x000fe40003f1d000 */
[----:B------:R-:W-:Y:S02]  /*0d60*/  SHF.L.U32 R8, R5, R8, RZ ;  /* 0x0000000805087219 */ /* 0x000fe400000006ff */
[----:B------:R-:W-:Y:S02]  /*0d70*/  SEL R0, R7, RZ, P2 ;  /* 0x000000ff07007207 */ /* 0x000fe40001000000 */
[----:B------:R-:W-:Y:S02]  /*0d80*/  ISETP.NE.AND P1, PT, R8, RZ, P1 ;  /* 0x000000ff0800720c */ /* 0x000fe40000f25270 */
[----:B------:R-:W-:Y:S02]  /*0d90*/  SHF.R.U32.HI R0, RZ, R0, R5 ;  /* 0x00000000ff007219 */ /* 0x000fe40000011605 */
[----:B------:R-:W-:-:S02]  /*0da0*/  PLOP3.LUT P0, PT, P0, P1, PT, 0xf8, 0x8f ;  /* 0x00000000008f781c */ /* 0x000fc40000703f70 */
[----:B------:R-:W-:Y:S02]  /*0db0*/  SHF.R.U32.HI R8, RZ, 0x1, R0 ;  /* 0x00000001ff087819 */ /* 0x000fe40000011600 */
[----:B------:R-:W-:-:S04]  /*0dc0*/  SEL R5, RZ, 0x1, !P0 ;  /* 0x00000001ff057807 */ /* 0x000fc80004000000 */
[----:B------:R-:W-:-:S04]  /*0dd0*/  LOP3.LUT R5, R5, 0x1, R8, 0xf8, !PT ;  /* 0x0000000105057812 */ /* 0x000fc800078ef808 */
[----:B------:R-:W-:-:S04]  /*0de0*/  LOP3.LUT R5, R5, R0, RZ, 0xc0, !PT ;  /* 0x0000000005057212 */ /* 0x000fc800078ec0ff */
[----:B------:R-:W-:-:S04]  /*0df0*/  IADD3 R5, PT, PT, R8, R5, RZ ;  /* 0x0000000508057210 */ /* 0x000fc80007ffe0ff */
[----:B------:R-:W-:Y:S01]  /*0e00*/  LOP3.LUT R6, R5, R6, RZ, 0xfc, !PT ;  /* 0x0000000605067212 */ /* 0x000fe200078efcff */
[----:B------:R-:W-:Y:S06]  /*0e10*/  BRA `(.L_x_25) ;  /* 0x0000000000347947 */ /* 0x000fec0003800000 */
.L_x_24:
[----:B------:R-:W-:-:S04]  /*0e20*/  LOP3.LUT R6, R6, 0x80000000, RZ, 0xc0, !PT ;  /* 0x8000000006067812 */ /* 0x000fc800078ec0ff */
[----:B------:R-:W-:Y:S01]  /*0e30*/  LOP3.LUT R6, R6, 0x7f800000, RZ, 0xfc, !PT ;  /* 0x7f80000006067812 */ /* 0x000fe200078efcff */
[----:B------:R-:W-:Y:S06]  /*0e40*/  BRA `(.L_x_25) ;  /* 0x0000000000287947 */ /* 0x000fec0003800000 */
.L_x_23:
[----:B------:R-:W-:Y:S01]  /*0e50*/  IMAD R6, R7, 0x800000, R6 ;  /* 0x0080000007067824 */ /* 0x000fe200078e0206 */
[----:B------:R-:W-:Y:S06]  /*0e60*/  BRA `(.L_x_25) ;  /* 0x0000000000207947 */ /* 0x000fec0003800000 */
.L_x_22:
[----:B------:R-:W-:-:S04]  /*0e70*/  LOP3.LUT R6, R7, 0x80000000, R6, 0x48, !PT ;  /* 0x8000000007067812 */ /* 0x000fc800078e4806 */
[----:B------:R-:W-:Y:S01]  /*0e80*/  LOP3.LUT R6, R6, 0x7f800000, RZ, 0xfc, !PT ;  /* 0x7f80000006067812 */ /* 0x000fe200078efcff */
[----:B------:R-:W-:Y:S06]  /*0e90*/  BRA `(.L_x_25) ;  /* 0x0000000000147947 */ /* 0x000fec0003800000 */
.L_x_21:
[----:B------:R-:W-:Y:S01]  /*0ea0*/  LOP3.LUT R6, R7, 0x80000000, R6, 0x48, !PT ;  /* 0x8000000007067812 */ /* 0x000fe200078e4806 */
[----:B------:R-:W-:Y:S06]  /*0eb0*/  BRA `(.L_x_25) ;  /* 0x00000000000c7947 */ /* 0x000fec0003800000 */
.L_x_20:
[----:B------:R-:W0:Y:S01]  /*0ec0*/  MUFU.RSQ R6, -QNAN ;  /* 0xffc0000000067908 */ /* 0x000e220000001400 */
[----:B------:R-:W-:Y:S05]  /*0ed0*/  BRA `(.L_x_25) ;  /* 0x0000000000047947 */ /* 0x000fea0003800000 */
.L_x_19:
[----:B------:R-:W-:-:S07]  /*0ee0*/  FADD.FTZ R6, R0, 6 ;  /* 0x40c0000000067421 */ /* 0x000fce0000010000 */
.L_x_25:
[----:B------:R-:W-:-:S04]  /*0ef0*/  IMAD.MOV.U32 R5, RZ, RZ, 0x0 ;  /* 0x00000000ff057424 */ /* 0x000fc800078e00ff */
[----:B0-----:R-:W-:Y:S05]  /*0f00*/  RET.REL.NODEC R4 `(_Z6dfieldiiiPfS_S_) ;  /* 0xfffffff0043c7950 */ /* 0x001fea0003c3ffff */
.L_x_26:
        /* <DEDUP_REMOVED lines=15> */
.L_x_27:


//--------------------- .nv.shared.reserved.0     --------------------------
	.section	.nv.shared.reserved.0,"aw",@nobits
	.weak		__nv_reservedSMEM_offset_0_alias
	.size		__nv_reservedSMEM_offset_0_alias, 0, 64
	.other		__nv_reservedSMEM_offset_0_alias,@"STO_CUDA_RESERVED_SHARED STV_DEFAULT"
__nv_reservedSMEM_offset_0_alias:
	.zero		0
	.zero		64


//--------------------- .nv.constant0._Z6hfieldiiPfS_S_ --------------------------
	.section	.nv.constant0._Z6hfieldiiPfS_S_,"a",@progbits
	.sectionflags	@""
	.align	4
.nv.constant0._Z6hfieldiiPfS_S_:
	.zero		928


//--------------------- .nv.constant0._Z6efieldiiPfS_S_ --------------------------
	.section	.nv.constant0._Z6efieldiiPfS_S_,"a",@progbits
	.sectionflags	@""
	.align	4
.nv.constant0._Z6efieldiiPfS_S_:
	.zero		928


//--------------------- .nv.constant0._Z6dfieldiiiPfS_S_ --------------------------
	.section	.nv.constant0._Z6dfieldiiiPfS_S_,"a",@progbits
	.sectionflags	@""
	.align	4
.nv.constant0._Z6dfieldiiiPfS_S_:
	.zero		936


//--------------------- SYMBOLS --------------------------

	.type		.nv.reservedSmem.offset0,@object
	.size		.nv.reservedSmem.offset0,0x4
